//
// Generated by NVIDIA NVVM Compiler
//
// Compiler Build ID: CL-36424714
// Cuda compilation tools, release 13.0, V13.0.88
// Based on NVVM 20.0.0
//

.version 9.0
.target sm_100
.address_size 64

	// .globl	_Z19GPU_FftShMem_kerneliP6float2
.extern .func  (.param .b32 func_retval0) vprintf
(
	.param .b64 vprintf_param_0,
	.param .b64 vprintf_param_1
)
;
.const .align 4 .f32 SQRT_1_2 = 0f3F3504F3;
.const .align 4 .f32 COS_8 = 0f3F6C835E;
.const .align 4 .f32 SIN_8 = 0f3EC3EF15;
.global .align 1 .b8 $str[56] = {83, 111, 109, 101, 116, 104, 105, 110, 103, 32, 105, 115, 32, 119, 114, 111, 110, 103, 32, 104, 101, 114, 101, 46, 32, 83, 72, 65, 82, 69, 68, 95, 77, 69, 77, 79, 82, 89, 32, 105, 115, 32, 110, 111, 116, 32, 100, 101, 102, 105, 110, 101, 100, 46, 10};
.global .align 4 .b8 __cudart_i2opi_f[24] = {65, 144, 67, 60, 153, 149, 98, 219, 192, 221, 52, 245, 209, 87, 39, 252, 41, 21, 68, 78, 110, 131, 249, 162};

.visible .entry _Z19GPU_FftShMem_kerneliP6float2(
	.param .u32 _Z19GPU_FftShMem_kerneliP6float2_param_0,
	.param .u64 .ptr .align 1 _Z19GPU_FftShMem_kerneliP6float2_param_1
)
{
	.reg .pred 	%p<5>;
	.reg .b32 	%r<43>;
	.reg .b32 	%f<33>;
	.reg .b64 	%rd<48>;

	ld.param.u32 	%r2, [_Z19GPU_FftShMem_kerneliP6float2_param_0];
	mov.u32 	%r3, %ctaid.x;
	mov.u32 	%r4, %ntid.x;
	mov.u32 	%r5, %tid.x;
	mad.lo.s32 	%r6, %r3, %r4, %r5;
	shr.s32 	%r7, %r2, 31;
	shr.u32 	%r8, %r7, 28;
	add.s32 	%r9, %r2, %r8;
	shr.s32 	%r1, %r9, 4;
	setp.ge.s32 	%p1, %r6, %r1;
	@%p1 bra 	$L__BB0_9;
	ld.param.u64 	%rd46, [_Z19GPU_FftShMem_kerneliP6float2_param_1];
	cvta.to.global.u64 	%rd17, %rd46;
	mov.u32 	%r10, %ctaid.x;
	mov.u32 	%r11, %ntid.x;
	mov.u32 	%r12, %tid.x;
	mad.lo.s32 	%r13, %r10, %r11, %r12;
	mul.wide.u32 	%rd18, %r13, 8;
	add.s64 	%rd19, %rd17, %rd18;
	ld.global.v2.f32 	{%f1, %f2}, [%rd19];
	add.s32 	%r14, %r11, %r13;
	mul.wide.u32 	%rd20, %r14, 8;
	add.s64 	%rd1, %rd17, %rd20;
	ld.global.v2.f32 	{%f3, %f4}, [%rd1];
	add.s32 	%r15, %r14, %r11;
	mul.wide.u32 	%rd21, %r15, 8;
	add.s64 	%rd2, %rd17, %rd21;
	ld.global.v2.f32 	{%f5, %f6}, [%rd2];
	add.s32 	%r16, %r15, %r11;
	mul.wide.u32 	%rd22, %r16, 8;
	add.s64 	%rd3, %rd17, %rd22;
	ld.global.v2.f32 	{%f7, %f8}, [%rd3];
	add.s32 	%r17, %r16, %r11;
	mul.wide.u32 	%rd23, %r17, 8;
	add.s64 	%rd4, %rd17, %rd23;
	ld.global.v2.f32 	{%f9, %f10}, [%rd4];
	add.s32 	%r18, %r17, %r11;
	mul.wide.u32 	%rd24, %r18, 8;
	add.s64 	%rd5, %rd17, %rd24;
	ld.global.v2.f32 	{%f11, %f12}, [%rd5];
	add.s32 	%r19, %r18, %r11;
	mul.wide.u32 	%rd25, %r19, 8;
	add.s64 	%rd6, %rd17, %rd25;
	ld.global.v2.f32 	{%f13, %f14}, [%rd6];
	add.s32 	%r20, %r19, %r11;
	mul.wide.u32 	%rd26, %r20, 8;
	add.s64 	%rd7, %rd17, %rd26;
	ld.global.v2.f32 	{%f15, %f16}, [%rd7];
	add.s32 	%r21, %r20, %r11;
	mul.wide.u32 	%rd27, %r21, 8;
	add.s64 	%rd8, %rd17, %rd27;
	ld.global.v2.f32 	{%f17, %f18}, [%rd8];
	add.s32 	%r22, %r21, %r11;
	mul.wide.u32 	%rd28, %r22, 8;
	add.s64 	%rd9, %rd17, %rd28;
	ld.global.v2.f32 	{%f19, %f20}, [%rd9];
	add.s32 	%r23, %r22, %r11;
	mul.wide.u32 	%rd29, %r23, 8;
	add.s64 	%rd10, %rd17, %rd29;
	ld.global.v2.f32 	{%f21, %f22}, [%rd10];
	add.s32 	%r24, %r23, %r11;
	mul.wide.u32 	%rd30, %r24, 8;
	add.s64 	%rd11, %rd17, %rd30;
	ld.global.v2.f32 	{%f23, %f24}, [%rd11];
	add.s32 	%r25, %r24, %r11;
	mul.wide.u32 	%rd31, %r25, 8;
	add.s64 	%rd12, %rd17, %rd31;
	ld.global.v2.f32 	{%f25, %f26}, [%rd12];
	add.s32 	%r26, %r25, %r11;
	mul.wide.u32 	%rd32, %r26, 8;
	add.s64 	%rd13, %rd17, %rd32;
	ld.global.v2.f32 	{%f27, %f28}, [%rd13];
	add.s32 	%r27, %r26, %r11;
	mul.wide.u32 	%rd33, %r27, 8;
	add.s64 	%rd14, %rd17, %rd33;
	ld.global.v2.f32 	{%f29, %f30}, [%rd14];
	add.s32 	%r28, %r27, %r11;
	mul.wide.u32 	%rd34, %r28, 8;
	add.s64 	%rd15, %rd17, %rd34;
	ld.global.v2.f32 	{%f31, %f32}, [%rd15];
	setp.ne.s32 	%p2, %r11, %r1;
	@%p2 bra 	$L__BB0_5;
	ld.param.u32 	%r42, [_Z19GPU_FftShMem_kerneliP6float2_param_0];
	setp.lt.s32 	%p4, %r42, 1;
	@%p4 bra 	$L__BB0_8;
	mov.u64 	%rd44, $str;
$L__BB0_4:
	cvta.global.u64 	%rd45, %rd44;
	{ // callseq 3, 0
	.param .b64 param0;
	st.param.b64 	[param0], %rd45;
	.param .b64 param1;
	st.param.b64 	[param1], 0;
	.param .b32 retval0;
	call.uni (retval0), 
	vprintf, 
	(
	param0, 
	param1
	);
	ld.param.b32 	%r39, [retval0];
	} // callseq 3
	bra.uni 	$L__BB0_4;
$L__BB0_5:
	ld.param.u32 	%r41, [_Z19GPU_FftShMem_kerneliP6float2_param_0];
	mov.u64 	%rd35, $str;
	cvta.global.u64 	%rd36, %rd35;
	{ // callseq 0, 0
	.param .b64 param0;
	st.param.b64 	[param0], %rd36;
	.param .b64 param1;
	st.param.b64 	[param1], 0;
	.param .b32 retval0;
	call.uni (retval0), 
	vprintf, 
	(
	param0, 
	param1
	);
	ld.param.b32 	%r29, [retval0];
	} // callseq 0
	setp.lt.s32 	%p3, %r41, 1;
	@%p3 bra 	$L__BB0_7;
$L__BB0_6:
	cvta.global.u64 	%rd40, %rd35;
	{ // callseq 2, 0
	.param .b64 param0;
	st.param.b64 	[param0], %rd40;
	.param .b64 param1;
	st.param.b64 	[param1], 0;
	.param .b32 retval0;
	call.uni (retval0), 
	vprintf, 
	(
	param0, 
	param1
	);
	ld.param.b32 	%r33, [retval0];
	} // callseq 2
	bra.uni 	$L__BB0_6;
$L__BB0_7:
	mov.u64 	%rd37, $str;
	cvta.global.u64 	%rd38, %rd37;
	{ // callseq 1, 0
	.param .b64 param0;
	st.param.b64 	[param0], %rd38;
	.param .b64 param1;
	st.param.b64 	[param1], 0;
	.param .b32 retval0;
	call.uni (retval0), 
	vprintf, 
	(
	param0, 
	param1
	);
	ld.param.b32 	%r31, [retval0];
	} // callseq 1
$L__BB0_8:
	ld.param.u64 	%rd47, [_Z19GPU_FftShMem_kerneliP6float2_param_1];
	cvta.to.global.u64 	%rd41, %rd47;
	mov.u32 	%r35, %ctaid.x;
	mov.u32 	%r36, %ntid.x;
	mov.u32 	%r37, %tid.x;
	mad.lo.s32 	%r38, %r35, %r36, %r37;
	mul.wide.u32 	%rd42, %r38, 8;
	add.s64 	%rd43, %rd41, %rd42;
	st.global.v2.f32 	[%rd43], {%f1, %f2};
	st.global.v2.f32 	[%rd1], {%f3, %f4};
	st.global.v2.f32 	[%rd2], {%f5, %f6};
	st.global.v2.f32 	[%rd3], {%f7, %f8};
	st.global.v2.f32 	[%rd4], {%f9, %f10};
	st.global.v2.f32 	[%rd5], {%f11, %f12};
	st.global.v2.f32 	[%rd6], {%f13, %f14};
	st.global.v2.f32 	[%rd7], {%f15, %f16};
	st.global.v2.f32 	[%rd8], {%f17, %f18};
	st.global.v2.f32 	[%rd9], {%f19, %f20};
	st.global.v2.f32 	[%rd10], {%f21, %f22};
	st.global.v2.f32 	[%rd11], {%f23, %f24};
	st.global.v2.f32 	[%rd12], {%f25, %f26};
	st.global.v2.f32 	[%rd13], {%f27, %f28};
	st.global.v2.f32 	[%rd14], {%f29, %f30};
	st.global.v2.f32 	[%rd15], {%f31, %f32};
$L__BB0_9:
	ret;

}
	// .globl	_Z14GPU_FFT_kernelllP6float2S0_
.visible .entry _Z14GPU_FFT_kernelllP6float2S0_(
	.param .u64 _Z14GPU_FFT_kernelllP6float2S0__param_0,
	.param .u64 _Z14GPU_FFT_kernelllP6float2S0__param_1,
	.param .u64 .ptr .align 1 _Z14GPU_FFT_kernelllP6float2S0__param_2,
	.param .u64 .ptr .align 1 _Z14GPU_FFT_kernelllP6float2S0__param_3
)
{
	.local .align 16 .b8 	__local_depot1[160];
	.reg .b64 	%SP;
	.reg .b64 	%SPL;
	.reg .pred 	%p<20>;
	.reg .b32 	%r<96>;
	.reg .b32 	%f<271>;
	.reg .b64 	%rd<104>;
	.reg .b64 	%fd<9>;

	mov.u64 	%SPL, __local_depot1;
	ld.param.u64 	%rd22, [_Z14GPU_FFT_kernelllP6float2S0__param_0];
	ld.param.u64 	%rd24, [_Z14GPU_FFT_kernelllP6float2S0__param_2];
	add.u64 	%rd1, %SPL, 0;
	add.u64 	%rd2, %SPL, 0;
	add.u64 	%rd3, %SPL, 32;
	mov.u32 	%r30, %ctaid.x;
	mov.u32 	%r31, %ntid.x;
	mov.u32 	%r32, %tid.x;
	mad.lo.s32 	%r33, %r30, %r31, %r32;
	cvt.u64.u32 	%rd4, %r33;
	shr.s64 	%rd29, %rd22, 63;
	shr.u64 	%rd30, %rd29, 60;
	add.s64 	%rd31, %rd22, %rd30;
	shr.s64 	%rd32, %rd31, 4;
	setp.le.s64 	%p1, %rd32, %rd4;
	@%p1 bra 	$L__BB1_23;
	ld.param.u64 	%rd93, [_Z14GPU_FFT_kernelllP6float2S0__param_1];
	ld.param.u64 	%rd90, [_Z14GPU_FFT_kernelllP6float2S0__param_0];
	mov.u32 	%r34, %ctaid.y;
	cvt.u64.u32 	%rd33, %r34;
	mul.lo.s64 	%rd5, %rd90, %rd33;
	and.b64  	%rd34, %rd93, -4294967296;
	setp.ne.s64 	%p2, %rd34, 0;
	@%p2 bra 	$L__BB1_3;
	ld.param.u64 	%rd95, [_Z14GPU_FFT_kernelllP6float2S0__param_1];
	cvt.u32.u64 	%r35, %rd95;
	cvt.u32.u64 	%r36, %rd4;
	rem.u32 	%r37, %r36, %r35;
	cvt.u64.u32 	%rd99, %r37;
	bra.uni 	$L__BB1_4;
$L__BB1_3:
	ld.param.u64 	%rd94, [_Z14GPU_FFT_kernelllP6float2S0__param_1];
	rem.s64 	%rd99, %rd4, %rd94;
$L__BB1_4:
	ld.param.u64 	%rd96, [_Z14GPU_FFT_kernelllP6float2S0__param_1];
	cvt.rn.f64.u64 	%fd1, %rd99;
	mul.f64 	%fd2, %fd1, 0dC01921FB54442D18;
	shl.b64 	%rd35, %rd96, 4;
	cvt.rn.f64.s64 	%fd3, %rd35;
	div.rn.f64 	%fd4, %fd2, %fd3;
	cvt.rn.f32.f64 	%f1, %fd4;
	add.s64 	%rd9, %rd5, %rd4;
	cvta.to.global.u64 	%rd10, %rd24;
	mov.b32 	%r87, 0;
	mov.u64 	%rd54, __cudart_i2opi_f;
$L__BB1_5:
	ld.param.u64 	%rd91, [_Z14GPU_FFT_kernelllP6float2S0__param_0];
	cvt.u64.u32 	%rd11, %r87;
	mul.lo.s64 	%rd36, %rd91, %rd11;
	shr.s64 	%rd37, %rd36, 63;
	shr.u64 	%rd38, %rd37, 60;
	add.s64 	%rd39, %rd36, %rd38;
	shr.s64 	%rd40, %rd39, 4;
	add.s64 	%rd41, %rd9, %rd40;
	shl.b64 	%rd42, %rd41, 3;
	add.s64 	%rd43, %rd10, %rd42;
	ld.global.v2.f32 	{%f3, %f2}, [%rd43];
	cvt.rn.f32.u32 	%f14, %r87;
	mul.f32 	%f4, %f1, %f14;
	mul.f32 	%f15, %f4, 0f3F22F983;
	cvt.rni.s32.f32 	%r95, %f15;
	cvt.rn.f32.s32 	%f16, %r95;
	fma.rn.f32 	%f17, %f16, 0fBFC90FDA, %f4;
	fma.rn.f32 	%f18, %f16, 0fB3A22168, %f17;
	fma.rn.f32 	%f270, %f16, 0fA7C234C5, %f18;
	abs.f32 	%f6, %f4;
	setp.ltu.f32 	%p3, %f6, 0f47CE4780;
	mov.u32 	%r91, %r95;
	mov.f32 	%f269, %f270;
	@%p3 bra 	$L__BB1_13;
	setp.neu.f32 	%p4, %f6, 0f7F800000;
	@%p4 bra 	$L__BB1_8;
	mov.f32 	%f21, 0f00000000;
	mul.rn.f32 	%f269, %f4, %f21;
	mov.b32 	%r91, 0;
	bra.uni 	$L__BB1_13;
$L__BB1_8:
	mov.b32 	%r3, %f4;
	shl.b32 	%r40, %r3, 8;
	or.b32  	%r4, %r40, -2147483648;
	mov.b64 	%rd102, 0;
	mov.b32 	%r88, 0;
	mov.u64 	%rd100, %rd54;
	mov.u64 	%rd101, %rd2;
$L__BB1_9:
	.pragma "nounroll";
	ld.global.nc.u32 	%r41, [%rd100];
	mad.wide.u32 	%rd46, %r41, %r4, %rd102;
	shr.u64 	%rd102, %rd46, 32;
	st.local.u32 	[%rd101], %rd46;
	add.s32 	%r88, %r88, 1;
	add.s64 	%rd101, %rd101, 4;
	add.s64 	%rd100, %rd100, 4;
	setp.ne.s32 	%p5, %r88, 6;
	@%p5 bra 	$L__BB1_9;
	shr.u32 	%r42, %r3, 23;
	st.local.u32 	[%rd2+24], %rd102;
	and.b32  	%r7, %r42, 31;
	and.b32  	%r43, %r42, 224;
	add.s32 	%r44, %r43, -128;
	shr.u32 	%r45, %r44, 5;
	mul.wide.u32 	%rd47, %r45, 4;
	sub.s64 	%rd18, %rd2, %rd47;
	ld.local.u32 	%r89, [%rd18+24];
	ld.local.u32 	%r90, [%rd18+20];
	setp.eq.s32 	%p6, %r7, 0;
	@%p6 bra 	$L__BB1_12;
	shf.l.wrap.b32 	%r89, %r90, %r89, %r7;
	ld.local.u32 	%r46, [%rd18+16];
	shf.l.wrap.b32 	%r90, %r46, %r90, %r7;
$L__BB1_12:
	shr.u32 	%r47, %r89, 30;
	shf.l.wrap.b32 	%r48, %r90, %r89, 2;
	shl.b32 	%r49, %r90, 2;
	shr.u32 	%r50, %r48, 31;
	add.s32 	%r51, %r50, %r47;
	neg.s32 	%r52, %r51;
	setp.lt.s32 	%p7, %r3, 0;
	selp.b32 	%r91, %r52, %r51, %p7;
	xor.b32  	%r53, %r48, %r3;
	shr.s32 	%r54, %r48, 31;
	xor.b32  	%r55, %r54, %r48;
	xor.b32  	%r56, %r54, %r49;
	cvt.u64.u32 	%rd48, %r55;
	shl.b64 	%rd49, %rd48, 32;
	cvt.u64.u32 	%rd50, %r56;
	or.b64  	%rd51, %rd49, %rd50;
	cvt.rn.f64.s64 	%fd5, %rd51;
	mul.f64 	%fd6, %fd5, 0d3BF921FB54442D19;
	cvt.rn.f32.f64 	%f19, %fd6;
	neg.f32 	%f20, %f19;
	setp.lt.s32 	%p8, %r53, 0;
	selp.f32 	%f269, %f20, %f19, %p8;
$L__BB1_13:
	setp.ltu.f32 	%p9, %f6, 0f47CE4780;
	add.s32 	%r58, %r91, 1;
	mul.rn.f32 	%f22, %f269, %f269;
	and.b32  	%r59, %r91, 1;
	setp.eq.b32 	%p10, %r59, 1;
	selp.f32 	%f23, %f269, 0f3F800000, %p10;
	fma.rn.f32 	%f24, %f22, %f23, 0f00000000;
	fma.rn.f32 	%f25, %f22, 0f37CBAC00, 0fBAB607ED;
	selp.f32 	%f26, 0fB94D4153, %f25, %p10;
	selp.f32 	%f27, 0f3C0885E4, 0f3D2AAABB, %p10;
	fma.rn.f32 	%f28, %f26, %f22, %f27;
	selp.f32 	%f29, 0fBE2AAAA8, 0fBEFFFFFF, %p10;
	fma.rn.f32 	%f30, %f28, %f22, %f29;
	fma.rn.f32 	%f31, %f30, %f24, %f23;
	and.b32  	%r60, %r58, 2;
	setp.eq.s32 	%p11, %r60, 0;
	mov.f32 	%f32, 0f00000000;
	sub.f32 	%f33, %f32, %f31;
	selp.f32 	%f10, %f31, %f33, %p11;
	@%p9 bra 	$L__BB1_21;
	setp.neu.f32 	%p12, %f6, 0f7F800000;
	@%p12 bra 	$L__BB1_16;
	mov.f32 	%f36, 0f00000000;
	mul.rn.f32 	%f270, %f4, %f36;
	mov.b32 	%r95, 0;
	bra.uni 	$L__BB1_21;
$L__BB1_16:
	mov.b32 	%r16, %f4;
	shl.b32 	%r62, %r16, 8;
	or.b32  	%r17, %r62, -2147483648;
	mov.b64 	%rd103, 0;
	mov.b32 	%r92, 0;
$L__BB1_17:
	.pragma "nounroll";
	mul.wide.u32 	%rd53, %r92, 4;
	add.s64 	%rd55, %rd54, %rd53;
	ld.global.nc.u32 	%r63, [%rd55];
	mad.wide.u32 	%rd56, %r63, %r17, %rd103;
	shr.u64 	%rd103, %rd56, 32;
	add.s64 	%rd57, %rd1, %rd53;
	st.local.u32 	[%rd57], %rd56;
	add.s32 	%r92, %r92, 1;
	setp.ne.s32 	%p13, %r92, 6;
	@%p13 bra 	$L__BB1_17;
	shr.u32 	%r64, %r16, 23;
	st.local.u32 	[%rd1+24], %rd103;
	and.b32  	%r20, %r64, 31;
	and.b32  	%r65, %r64, 224;
	add.s32 	%r66, %r65, -128;
	shr.u32 	%r67, %r66, 5;
	mul.wide.u32 	%rd58, %r67, 4;
	sub.s64 	%rd21, %rd1, %rd58;
	ld.local.u32 	%r93, [%rd21+24];
	ld.local.u32 	%r94, [%rd21+20];
	setp.eq.s32 	%p14, %r20, 0;
	@%p14 bra 	$L__BB1_20;
	shf.l.wrap.b32 	%r93, %r94, %r93, %r20;
	ld.local.u32 	%r68, [%rd21+16];
	shf.l.wrap.b32 	%r94, %r68, %r94, %r20;
$L__BB1_20:
	shr.u32 	%r69, %r93, 30;
	shf.l.wrap.b32 	%r70, %r94, %r93, 2;
	shl.b32 	%r71, %r94, 2;
	shr.u32 	%r72, %r70, 31;
	add.s32 	%r73, %r72, %r69;
	neg.s32 	%r74, %r73;
	setp.lt.s32 	%p15, %r16, 0;
	selp.b32 	%r95, %r74, %r73, %p15;
	xor.b32  	%r75, %r70, %r16;
	shr.s32 	%r76, %r70, 31;
	xor.b32  	%r77, %r76, %r70;
	xor.b32  	%r78, %r76, %r71;
	cvt.u64.u32 	%rd59, %r77;
	shl.b64 	%rd60, %rd59, 32;
	cvt.u64.u32 	%rd61, %r78;
	or.b64  	%rd62, %rd60, %rd61;
	cvt.rn.f64.s64 	%fd7, %rd62;
	mul.f64 	%fd8, %fd7, 0d3BF921FB54442D19;
	cvt.rn.f32.f64 	%f34, %fd8;
	neg.f32 	%f35, %f34;
	setp.lt.s32 	%p16, %r75, 0;
	selp.f32 	%f270, %f35, %f34, %p16;
$L__BB1_21:
	mul.rn.f32 	%f37, %f270, %f270;
	and.b32  	%r80, %r95, 1;
	setp.eq.b32 	%p17, %r80, 1;
	selp.f32 	%f38, 0f3F800000, %f270, %p17;
	fma.rn.f32 	%f39, %f37, %f38, 0f00000000;
	fma.rn.f32 	%f40, %f37, 0f37CBAC00, 0fBAB607ED;
	selp.f32 	%f41, %f40, 0fB94D4153, %p17;
	selp.f32 	%f42, 0f3D2AAABB, 0f3C0885E4, %p17;
	fma.rn.f32 	%f43, %f41, %f37, %f42;
	selp.f32 	%f44, 0fBEFFFFFF, 0fBE2AAAA8, %p17;
	fma.rn.f32 	%f45, %f43, %f37, %f44;
	fma.rn.f32 	%f46, %f45, %f39, %f38;
	and.b32  	%r81, %r95, 2;
	setp.eq.s32 	%p18, %r81, 0;
	mov.f32 	%f47, 0f00000000;
	sub.f32 	%f48, %f47, %f46;
	selp.f32 	%f49, %f46, %f48, %p18;
	mul.f32 	%f50, %f3, %f10;
	mul.f32 	%f51, %f2, %f49;
	sub.f32 	%f52, %f50, %f51;
	mul.f32 	%f53, %f3, %f49;
	fma.rn.f32 	%f54, %f2, %f10, %f53;
	shl.b64 	%rd63, %rd11, 3;
	add.s64 	%rd64, %rd3, %rd63;
	st.local.v2.f32 	[%rd64], {%f52, %f54};
	add.s32 	%r87, %r87, 1;
	setp.ne.s32 	%p19, %r87, 16;
	@%p19 bra 	$L__BB1_5;
	ld.param.u64 	%rd98, [_Z14GPU_FFT_kernelllP6float2S0__param_3];
	ld.param.u64 	%rd97, [_Z14GPU_FFT_kernelllP6float2S0__param_1];
	ld.param.u64 	%rd92, [_Z14GPU_FFT_kernelllP6float2S0__param_0];
	ld.local.v4.f32 	{%f55, %f56, %f57, %f58}, [%rd3];
	ld.local.v4.f32 	{%f59, %f60, %f61, %f62}, [%rd3+16];
	ld.local.v4.f32 	{%f63, %f64, %f65, %f66}, [%rd3+32];
	ld.local.v4.f32 	{%f67, %f68, %f69, %f70}, [%rd3+48];
	ld.local.v4.f32 	{%f71, %f72, %f73, %f74}, [%rd3+64];
	ld.local.v4.f32 	{%f75, %f76, %f77, %f78}, [%rd3+80];
	ld.local.v4.f32 	{%f79, %f80, %f81, %f82}, [%rd3+96];
	ld.local.v4.f32 	{%f83, %f84, %f85, %f86}, [%rd3+112];
	sub.f32 	%f87, %f55, %f71;
	sub.f32 	%f88, %f56, %f72;
	add.f32 	%f89, %f55, %f71;
	add.f32 	%f90, %f56, %f72;
	sub.f32 	%f91, %f57, %f73;
	sub.f32 	%f92, %f58, %f74;
	ld.const.f32 	%f93, [COS_8];
	ld.const.f32 	%f94, [SIN_8];
	mul.f32 	%f95, %f92, %f94;
	fma.rn.f32 	%f96, %f91, %f93, %f95;
	mul.f32 	%f97, %f92, %f93;
	mul.f32 	%f98, %f91, %f94;
	sub.f32 	%f99, %f97, %f98;
	add.f32 	%f100, %f57, %f73;
	add.f32 	%f101, %f58, %f74;
	sub.f32 	%f102, %f59, %f75;
	sub.f32 	%f103, %f60, %f76;
	ld.const.f32 	%f104, [SQRT_1_2];
	add.f32 	%f105, %f102, %f103;
	mul.f32 	%f106, %f105, %f104;
	sub.f32 	%f107, %f103, %f102;
	mul.f32 	%f108, %f107, %f104;
	add.f32 	%f109, %f59, %f75;
	add.f32 	%f110, %f60, %f76;
	sub.f32 	%f111, %f61, %f77;
	sub.f32 	%f112, %f62, %f78;
	mul.f32 	%f113, %f112, %f93;
	fma.rn.f32 	%f114, %f111, %f94, %f113;
	mul.f32 	%f115, %f112, %f94;
	mul.f32 	%f116, %f111, %f93;
	sub.f32 	%f117, %f115, %f116;
	add.f32 	%f118, %f61, %f77;
	add.f32 	%f119, %f62, %f78;
	sub.f32 	%f120, %f63, %f79;
	sub.f32 	%f121, %f64, %f80;
	add.f32 	%f122, %f63, %f79;
	add.f32 	%f123, %f64, %f80;
	sub.f32 	%f124, %f65, %f81;
	sub.f32 	%f125, %f66, %f82;
	neg.f32 	%f126, %f93;
	mul.f32 	%f127, %f125, %f93;
	mul.f32 	%f128, %f124, %f94;
	sub.f32 	%f129, %f127, %f128;
	mul.f32 	%f130, %f124, %f126;
	mul.f32 	%f131, %f125, %f94;
	sub.f32 	%f132, %f130, %f131;
	add.f32 	%f133, %f65, %f81;
	add.f32 	%f134, %f66, %f82;
	sub.f32 	%f135, %f67, %f83;
	sub.f32 	%f136, %f68, %f84;
	sub.f32 	%f137, %f136, %f135;
	mul.f32 	%f138, %f137, %f104;
	neg.f32 	%f139, %f135;
	sub.f32 	%f140, %f139, %f136;
	mul.f32 	%f141, %f140, %f104;
	add.f32 	%f142, %f67, %f83;
	add.f32 	%f143, %f68, %f84;
	sub.f32 	%f144, %f69, %f85;
	sub.f32 	%f145, %f70, %f86;
	neg.f32 	%f146, %f94;
	mul.f32 	%f147, %f145, %f94;
	mul.f32 	%f148, %f144, %f93;
	sub.f32 	%f149, %f147, %f148;
	mul.f32 	%f150, %f144, %f146;
	mul.f32 	%f151, %f145, %f93;
	sub.f32 	%f152, %f150, %f151;
	add.f32 	%f153, %f69, %f85;
	add.f32 	%f154, %f70, %f86;
	sub.f32 	%f155, %f89, %f122;
	sub.f32 	%f156, %f90, %f123;
	add.f32 	%f157, %f89, %f122;
	add.f32 	%f158, %f90, %f123;
	sub.f32 	%f159, %f100, %f133;
	sub.f32 	%f160, %f101, %f134;
	add.f32 	%f161, %f159, %f160;
	mul.f32 	%f162, %f161, %f104;
	sub.f32 	%f163, %f160, %f159;
	mul.f32 	%f164, %f163, %f104;
	add.f32 	%f165, %f100, %f133;
	add.f32 	%f166, %f101, %f134;
	sub.f32 	%f167, %f109, %f142;
	sub.f32 	%f168, %f110, %f143;
	add.f32 	%f169, %f109, %f142;
	add.f32 	%f170, %f110, %f143;
	sub.f32 	%f171, %f118, %f153;
	sub.f32 	%f172, %f119, %f154;
	sub.f32 	%f173, %f172, %f171;
	mul.f32 	%f174, %f173, %f104;
	neg.f32 	%f175, %f171;
	sub.f32 	%f176, %f175, %f172;
	mul.f32 	%f177, %f176, %f104;
	add.f32 	%f178, %f118, %f153;
	add.f32 	%f179, %f119, %f154;
	sub.f32 	%f180, %f87, %f121;
	add.f32 	%f181, %f88, %f120;
	add.f32 	%f182, %f87, %f121;
	sub.f32 	%f183, %f88, %f120;
	sub.f32 	%f184, %f96, %f129;
	sub.f32 	%f185, %f99, %f132;
	add.f32 	%f186, %f184, %f185;
	mul.f32 	%f187, %f186, %f104;
	sub.f32 	%f188, %f185, %f184;
	mul.f32 	%f189, %f188, %f104;
	add.f32 	%f190, %f96, %f129;
	add.f32 	%f191, %f99, %f132;
	sub.f32 	%f192, %f106, %f138;
	sub.f32 	%f193, %f108, %f141;
	add.f32 	%f194, %f106, %f138;
	add.f32 	%f195, %f108, %f141;
	sub.f32 	%f196, %f114, %f149;
	sub.f32 	%f197, %f117, %f152;
	sub.f32 	%f198, %f197, %f196;
	mul.f32 	%f199, %f104, %f198;
	neg.f32 	%f200, %f196;
	sub.f32 	%f201, %f200, %f197;
	mul.f32 	%f202, %f104, %f201;
	add.f32 	%f203, %f114, %f149;
	add.f32 	%f204, %f117, %f152;
	sub.f32 	%f205, %f157, %f169;
	sub.f32 	%f206, %f158, %f170;
	add.f32 	%f207, %f157, %f169;
	add.f32 	%f208, %f158, %f170;
	sub.f32 	%f209, %f165, %f178;
	sub.f32 	%f210, %f166, %f179;
	add.f32 	%f211, %f165, %f178;
	add.f32 	%f212, %f166, %f179;
	sub.f32 	%f213, %f155, %f168;
	add.f32 	%f214, %f156, %f167;
	add.f32 	%f215, %f155, %f168;
	sub.f32 	%f216, %f156, %f167;
	sub.f32 	%f217, %f162, %f174;
	sub.f32 	%f218, %f164, %f177;
	add.f32 	%f219, %f162, %f174;
	add.f32 	%f220, %f164, %f177;
	sub.f32 	%f221, %f182, %f194;
	sub.f32 	%f222, %f183, %f195;
	add.f32 	%f223, %f182, %f194;
	add.f32 	%f224, %f183, %f195;
	sub.f32 	%f225, %f190, %f203;
	sub.f32 	%f226, %f191, %f204;
	add.f32 	%f227, %f190, %f203;
	add.f32 	%f228, %f191, %f204;
	sub.f32 	%f229, %f180, %f193;
	add.f32 	%f230, %f181, %f192;
	add.f32 	%f231, %f180, %f193;
	sub.f32 	%f232, %f181, %f192;
	sub.f32 	%f233, %f187, %f199;
	sub.f32 	%f234, %f189, %f202;
	add.f32 	%f235, %f187, %f199;
	add.f32 	%f236, %f189, %f202;
	add.f32 	%f237, %f207, %f211;
	add.f32 	%f238, %f208, %f212;
	add.f32 	%f239, %f223, %f227;
	add.f32 	%f240, %f224, %f228;
	add.f32 	%f241, %f215, %f219;
	add.f32 	%f242, %f216, %f220;
	add.f32 	%f243, %f231, %f235;
	add.f32 	%f244, %f232, %f236;
	add.f32 	%f245, %f205, %f210;
	sub.f32 	%f246, %f206, %f209;
	add.f32 	%f247, %f221, %f226;
	sub.f32 	%f248, %f222, %f225;
	add.f32 	%f249, %f213, %f218;
	sub.f32 	%f250, %f214, %f217;
	add.f32 	%f251, %f229, %f234;
	sub.f32 	%f252, %f230, %f233;
	sub.f32 	%f253, %f207, %f211;
	sub.f32 	%f254, %f208, %f212;
	sub.f32 	%f255, %f223, %f227;
	sub.f32 	%f256, %f224, %f228;
	sub.f32 	%f257, %f215, %f219;
	sub.f32 	%f258, %f216, %f220;
	sub.f32 	%f259, %f231, %f235;
	sub.f32 	%f260, %f232, %f236;
	sub.f32 	%f261, %f205, %f210;
	add.f32 	%f262, %f206, %f209;
	sub.f32 	%f263, %f221, %f226;
	add.f32 	%f264, %f222, %f225;
	sub.f32 	%f265, %f213, %f218;
	add.f32 	%f266, %f214, %f217;
	sub.f32 	%f267, %f229, %f234;
	add.f32 	%f268, %f230, %f233;
	mov.u32 	%r82, %ctaid.x;
	mov.u32 	%r83, %ntid.x;
	mov.u32 	%r84, %tid.x;
	mad.lo.s32 	%r85, %r82, %r83, %r84;
	cvt.u64.u32 	%rd65, %r85;
	sub.s64 	%rd66, %rd65, %rd99;
	shl.b64 	%rd67, %rd66, 4;
	mov.u32 	%r86, %ctaid.y;
	cvt.u64.u32 	%rd68, %r86;
	mad.lo.s64 	%rd69, %rd92, %rd68, %rd99;
	add.s64 	%rd70, %rd69, %rd67;
	cvta.to.global.u64 	%rd71, %rd98;
	shl.b64 	%rd72, %rd70, 3;
	add.s64 	%rd73, %rd71, %rd72;
	st.global.v2.f32 	[%rd73], {%f237, %f238};
	shl.b64 	%rd74, %rd97, 3;
	add.s64 	%rd75, %rd73, %rd74;
	st.global.v2.f32 	[%rd75], {%f239, %f240};
	add.s64 	%rd76, %rd75, %rd74;
	st.global.v2.f32 	[%rd76], {%f241, %f242};
	add.s64 	%rd77, %rd76, %rd74;
	st.global.v2.f32 	[%rd77], {%f243, %f244};
	add.s64 	%rd78, %rd77, %rd74;
	st.global.v2.f32 	[%rd78], {%f245, %f246};
	add.s64 	%rd79, %rd78, %rd74;
	st.global.v2.f32 	[%rd79], {%f247, %f248};
	add.s64 	%rd80, %rd79, %rd74;
	st.global.v2.f32 	[%rd80], {%f249, %f250};
	add.s64 	%rd81, %rd80, %rd74;
	st.global.v2.f32 	[%rd81], {%f251, %f252};
	add.s64 	%rd82, %rd81, %rd74;
	st.global.v2.f32 	[%rd82], {%f253, %f254};
	add.s64 	%rd83, %rd82, %rd74;
	st.global.v2.f32 	[%rd83], {%f255, %f256};
	add.s64 	%rd84, %rd83, %rd74;
	st.global.v2.f32 	[%rd84], {%f257, %f258};
	add.s64 	%rd85, %rd84, %rd74;
	st.global.v2.f32 	[%rd85], {%f259, %f260};
	add.s64 	%rd86, %rd85, %rd74;
	st.global.v2.f32 	[%rd86], {%f261, %f262};
	add.s64 	%rd87, %rd86, %rd74;
	st.global.v2.f32 	[%rd87], {%f263, %f264};
	add.s64 	%rd88, %rd87, %rd74;
	st.global.v2.f32 	[%rd88], {%f265, %f266};
	add.s64 	%rd89, %rd88, %rd74;
	st.global.v2.f32 	[%rd89], {%f267, %f268};
$L__BB1_23:
	ret;

}


// ===== COMPILED SASS (sm_100) =====

	.target	sm_100

	.elftype	@"ET_EXEC"


//--------------------- .note.nv.tkinfo           --------------------------
	.section	.note.nv.tkinfo,"",@"SHT_NOTE"
	.sectionflags	@"SHF_NOTE_NV_TKINFO"
	.tkinfo
        /*0018*/ 	.word	0x00000002
        /*0030*/ 	.string	""
        /*0030*/ 	.string	"ptxas"
        /*0030*/ 	.string	"Cuda compilation tools, release 13.0, V13.0.88"
        /*0030*/ 	.string	"Build cuda_13.0.r13.0/compiler.36424714_0"
        /*0030*/ 	.string	"-arch sm_100 -m 64 "



//--------------------- .note.nv.cuinfo           --------------------------
	.section	.note.nv.cuinfo,"",@"SHT_NOTE"
	.sectionflags	@"SHF_NOTE_NV_CUINFO"
        /*0018*/ 	.short	0x0002
        /*001a*/ 	.short	0x0064
        /*001c*/ 	.short	0x0082
	.zero		2


//--------------------- .nv.info                  --------------------------
	.section	.nv.info,"",@"SHT_CUDA_INFO"
	.align	4


	//----- nvinfo : EIATTR_REGCOUNT
	.align		4
        /*0000*/ 	.byte	0x04, 0x2f
        /*0002*/ 	.short	(.L_6 - .L_5)
	.align		4
.L_5:
        /*0004*/ 	.word	index@(_Z19GPU_FftShMem_kerneliP6float2)
        /*0008*/ 	.word	0x00000052


	//----- nvinfo : EIATTR_FRAME_SIZE
	.align		4
.L_6:
        /*000c*/ 	.byte	0x04, 0x11
        /*000e*/ 	.short	(.L_8 - .L_7)
	.align		4
.L_7:
        /*0010*/ 	.word	index@(_Z19GPU_FftShMem_kerneliP6float2)
        /*0014*/ 	.word	0x00000000


	//----- nvinfo : EIATTR_REGCOUNT
	.align		4
.L_8:
        /*0018*/ 	.byte	0x04, 0x2f
        /*001a*/ 	.short	(.L_10 - .L_9)
	.align		4
.L_9:
        /*001c*/ 	.word	index@(_Z14GPU_FFT_kernelllP6float2S0_)
        /*0020*/ 	.word	0x00000028


	//----- nvinfo : EIATTR_FRAME_SIZE
	.align		4
.L_10:
        /*0024*/ 	.byte	0x04, 0x11
        /*0026*/ 	.short	(.L_12 - .L_11)
	.align		4
.L_11:
        /*0028*/ 	.word	index@($__internal_1_$__cuda_sm20_rem_s64)
        /*002c*/ 	.word	0x000000a0


	//----- nvinfo : EIATTR_FRAME_SIZE
	.align		4
.L_12:
        /*0030*/ 	.byte	0x04, 0x11
        /*0032*/ 	.short	(.L_14 - .L_13)
	.align		4
.L_13:
        /*0034*/ 	.word	index@($__internal_0_$__cuda_sm20_div_rn_f64_full)
        /*0038*/ 	.word	0x000000a0


	//----- nvinfo : EIATTR_FRAME_SIZE
	.align		4
.L_14:
        /*003c*/ 	.byte	0x04, 0x11
        /*003e*/ 	.short	(.L_16 - .L_15)
	.align		4
.L_15:
        /*0040*/ 	.word	index@(_Z14GPU_FFT_kernelllP6float2S0_)
        /*0044*/ 	.word	0x000000a0


	//----- nvinfo : EIATTR_MIN_STACK_SIZE
	.align		4
.L_16:
        /*0048*/ 	.byte	0x04, 0x12
        /*004a*/ 	.short	(.L_18 - .L_17)
	.align		4
.L_17:
        /*004c*/ 	.word	index@(_Z14GPU_FFT_kernelllP6float2S0_)
        /*0050*/ 	.word	0x000000a0


	//----- nvinfo : EIATTR_MIN_STACK_SIZE
	.align		4
.L_18:
        /*0054*/ 	.byte	0x04, 0x12
        /*0056*/ 	.short	(.L_20 - .L_19)
	.align		4
.L_19:
        /*0058*/ 	.word	index@(_Z19GPU_FftShMem_kerneliP6float2)
        /*005c*/ 	.word	0x00000000
.L_20:


//--------------------- .nv.compat                --------------------------
	.section	.nv.compat,"",@"SHT_CUDA_COMPAT_INFO"
	.align	4
        /*0000*/ 	.byte	0x02, 0x09, 0x00, 0x00, 0x02, 0x02, 0x01, 0x00, 0x02, 0x05, 0x05, 0x00, 0x03, 0x07, 0x01, 0x01
        /*0010*/ 	.byte	0x02, 0x03, 0x00, 0x00, 0x02, 0x06, 0x01, 0x00, 0x04, 0x0b, 0x08, 0x00, 0x01, 0x00, 0x00, 0x00
        /*0020*/ 	.byte	0x00, 0x00, 0x00, 0x00


//--------------------- .nv.info._Z14GPU_FFT_kernelllP6float2S0_ --------------------------
	.section	.nv.info._Z14GPU_FFT_kernelllP6float2S0_,"",@"SHT_CUDA_INFO"
	.sectionflags	@""
	.align	4


	//----- nvinfo : EIATTR_CUDA_API_VERSION
	.align		4
        /*0000*/ 	.byte	0x04, 0x37
        /*0002*/ 	.short	(.L_22 - .L_21)
.L_21:
        /*0004*/ 	.word	0x00000082


	//----- nvinfo : EIATTR_KPARAM_INFO
	.align		4
.L_22:
        /*0008*/ 	.byte	0x04, 0x17
        /*000a*/ 	.short	(.L_24 - .L_23)
.L_23:
        /*000c*/ 	.word	0x00000000
        /*0010*/ 	.short	0x0003
        /*0012*/ 	.short	0x0018
        /*0014*/ 	.byte	0x00, 0xf5, 0x21, 0x00


	//----- nvinfo : EIATTR_KPARAM_INFO
	.align		4
.L_24:
        /*0018*/ 	.byte	0x04, 0x17
        /*001a*/ 	.short	(.L_26 - .L_25)
.L_25:
        /*001c*/ 	.word	0x00000000
        /*0020*/ 	.short	0x0002
        /*0022*/ 	.short	0x0010
        /*0024*/ 	.byte	0x00, 0xf5, 0x21, 0x00


	//----- nvinfo : EIATTR_KPARAM_INFO
	.align		4
.L_26:
        /*0028*/ 	.byte	0x04, 0x17
        /*002a*/ 	.short	(.L_28 - .L_27)
.L_27:
        /*002c*/ 	.word	0x00000000
        /*0030*/ 	.short	0x0001
        /*0032*/ 	.short	0x0008
        /*0034*/ 	.byte	0x00, 0xf0, 0x21, 0x00


	//----- nvinfo : EIATTR_KPARAM_INFO
	.align		4
.L_28:
        /*0038*/ 	.byte	0x04, 0x17
        /*003a*/ 	.short	(.L_30 - .L_29)
.L_29:
        /*003c*/ 	.word	0x00000000
        /*0040*/ 	.short	0x0000
        /*0042*/ 	.short	0x0000
        /*0044*/ 	.byte	0x00, 0xf0, 0x21, 0x00


	//----- nvinfo : EIATTR_SPARSE_MMA_MASK
	.align		4
.L_30:
        /*0048*/ 	.byte	0x03, 0x50
        /*004a*/ 	.short	0x0000


	//----- nvinfo : EIATTR_MAXREG_COUNT
	.align		4
        /*004c*/ 	.byte	0x03, 0x1b
        /*004e*/ 	.short	0x00ff


	//----- nvinfo : EIATTR_MERCURY_ISA_VERSION
	.align		4
        /*0050*/ 	.byte	0x03, 0x5f
        /*0052*/ 	.short	0x0101


	//----- nvinfo : EIATTR_VRC_CTA_INIT_COUNT
	.align		4
        /*0054*/ 	.byte	0x02, 0x4a
	.zero		1
	.zero		1


	//----- nvinfo : EIATTR_EXIT_INSTR_OFFSETS
	.align		4
        /*0058*/ 	.byte	0x04, 0x1c
        /*005a*/ 	.short	(.L_32 - .L_31)


	//   ....[0]....
.L_31:
        /*005c*/ 	.word	0x000000f0


	//   ....[1]....
        /*0060*/ 	.word	0x00001ee0


	//----- nvinfo : EIATTR_CRS_STACK_SIZE
	.align		4
.L_32:
        /*0064*/ 	.byte	0x04, 0x1e
        /*0066*/ 	.short	(.L_34 - .L_33)
.L_33:
        /*0068*/ 	.word	0x00000000


	//----- nvinfo : EIATTR_CBANK_PARAM_SIZE
	.align		4
.L_34:
        /*006c*/ 	.byte	0x03, 0x19
        /*006e*/ 	.short	0x0020


	//----- nvinfo : EIATTR_PARAM_CBANK
	.align		4
        /*0070*/ 	.byte	0x04, 0x0a
        /*0072*/ 	.short	(.L_36 - .L_35)
	.align		4
.L_35:
        /*0074*/ 	.word	index@(.nv.constant0._Z14GPU_FFT_kernelllP6float2S0_)
        /*0078*/ 	.short	0x0380
        /*007a*/ 	.short	0x0020


	//----- nvinfo : EIATTR_SW_WAR
	.align		4
.L_36:
        /*007c*/ 	.byte	0x04, 0x36
        /*007e*/ 	.short	(.L_38 - .L_37)
.L_37:
        /*0080*/ 	.word	0x00000008
.L_38:


//--------------------- .nv.info._Z19GPU_FftShMem_kerneliP6float2 --------------------------
	.section	.nv.info._Z19GPU_FftShMem_kerneliP6float2,"",@"SHT_CUDA_INFO"
	.sectionflags	@""
	.align	4


	//----- nvinfo : EIATTR_CUDA_API_VERSION
	.align		4
        /*0000*/ 	.byte	0x04, 0x37
        /*0002*/ 	.short	(.L_40 - .L_39)
.L_39:
        /*0004*/ 	.word	0x00000082


	//----- nvinfo : EIATTR_KPARAM_INFO
	.align		4
.L_40:
        /*0008*/ 	.byte	0x04, 0x17
        /*000a*/ 	.short	(.L_42 - .L_41)
.L_41:
        /*000c*/ 	.word	0x00000000
        /*0010*/ 	.short	0x0001
        /*0012*/ 	.short	0x0008
        /*0014*/ 	.byte	0x00, 0xf5, 0x21, 0x00


	//----- nvinfo : EIATTR_KPARAM_INFO
	.align		4
.L_42:
        /*0018*/ 	.byte	0x04, 0x17
        /*001a*/ 	.short	(.L_44 - .L_43)
.L_43:
        /*001c*/ 	.word	0x00000000
        /*0020*/ 	.short	0x0000
        /*0022*/ 	.short	0x0000
        /*0024*/ 	.byte	0x00, 0xf0, 0x11, 0x00


	//----- nvinfo : EIATTR_SPARSE_MMA_MASK
	.align		4
.L_44:
        /*0028*/ 	.byte	0x03, 0x50
        /*002a*/ 	.short	0x0000


	//----- nvinfo : EIATTR_MAXREG_COUNT
	.align		4
        /*002c*/ 	.byte	0x03, 0x1b
        /*002e*/ 	.short	0x00ff


	//----- nvinfo : EIATTR_EXTERNS
	.align		4
        /*0030*/ 	.byte	0x04, 0x0f
        /*0032*/ 	.short	(.L_46 - .L_45)


	//   ....[0]....
	.align		4
.L_45:
        /*0034*/ 	.word	index@(vprintf)


	//----- nvinfo : EIATTR_MERCURY_ISA_VERSION
	.align		4
.L_46:
        /*0038*/ 	.byte	0x03, 0x5f
        /*003a*/ 	.short	0x0101


	//----- nvinfo : EIATTR_VRC_CTA_INIT_COUNT
	.align		4
        /*003c*/ 	.byte	0x02, 0x4a
	.zero		1
	.zero		1


	//----- nvinfo : EIATTR_SYSCALL_OFFSETS
	.align		4
        /*0040*/ 	.byte	0x04, 0x46
        /*0042*/ 	.short	(.L_48 - .L_47)


	//   ....[0]....
.L_47:
        /*0044*/ 	.word	0x00000490


	//   ....[1]....
        /*0048*/ 	.word	0x00000520


	//   ....[2]....
        /*004c*/ 	.word	0x000005d0


	//   ....[3]....
        /*0050*/ 	.word	0x00000660


	//----- nvinfo : EIATTR_EXIT_INSTR_OFFSETS
	.align		4
.L_48:
        /*0054*/ 	.byte	0x04, 0x1c
        /*0056*/ 	.short	(.L_50 - .L_49)


	//   ....[0]....
.L_49:
        /*0058*/ 	.word	0x000000a0


	//   ....[1]....
        /*005c*/ 	.word	0x000007d0


	//----- nvinfo : EIATTR_CRS_STACK_SIZE
	.align		4
.L_50:
        /*0060*/ 	.byte	0x04, 0x1e
        /*0062*/ 	.short	(.L_52 - .L_51)
.L_51:
        /*0064*/ 	.word	0x00000000


	//----- nvinfo : EIATTR_CBANK_PARAM_SIZE
	.align		4
.L_52:
        /*0068*/ 	.byte	0x03, 0x19
        /*006a*/ 	.short	0x0010


	//----- nvinfo : EIATTR_PARAM_CBANK
	.align		4
        /*006c*/ 	.byte	0x04, 0x0a
        /*006e*/ 	.short	(.L_54 - .L_53)
	.align		4
.L_53:
        /*0070*/ 	.word	index@(.nv.constant0._Z19GPU_FftShMem_kerneliP6float2)
        /*0074*/ 	.short	0x0380
        /*0076*/ 	.short	0x0010


	//----- nvinfo : EIATTR_SW_WAR
	.align		4
.L_54:
        /*0078*/ 	.byte	0x04, 0x36
        /*007a*/ 	.short	(.L_56 - .L_55)
.L_55:
        /*007c*/ 	.word	0x00000008
.L_56:


//--------------------- .nv.callgraph             --------------------------
	.section	.nv.callgraph,"",@"SHT_CUDA_CALLGRAPH"
	.align	4
	.sectionentsize	8
	.align		4
        /*0000*/ 	.word	0x00000000
	.align		4
        /*0004*/ 	.word	0xffffffff
	.align		4
        /*0008*/ 	.word	index@(_Z19GPU_FftShMem_kerneliP6float2)
	.align		4
        /*000c*/ 	.word	index@(vprintf)
	.align		4
        /*0010*/ 	.word	0x00000000
	.align		4
        /*0014*/ 	.word	0xfffffffe
	.align		4
        /*0018*/ 	.word	0x00000000
	.align		4
        /*001c*/ 	.word	0xfffffffd
	.align		4
        /*0020*/ 	.word	0x00000000
	.align		4
        /*0024*/ 	.word	0xfffffffc


//--------------------- .nv.constant3             --------------------------
	.section	.nv.constant3,"a",@progbits
	.align	4
.nv.constant3:
	.type		SQRT_1_2,@object
	.size		SQRT_1_2,(COS_8 - SQRT_1_2)
SQRT_1_2:
        /*0000*/ 	.byte	0xf3, 0x04, 0x35, 0x3f
	.type		COS_8,@object
	.size		COS_8,(SIN_8 - COS_8)
COS_8:
        /*0004*/ 	.byte	0x5e, 0x83, 0x6c, 0x3f
	.type		SIN_8,@object
	.size		SIN_8,(.L_2 - SIN_8)
SIN_8:
        /*0008*/ 	.byte	0x15, 0xef, 0xc3, 0x3e
.L_2:


//--------------------- .nv.constant4             --------------------------
	.section	.nv.constant4,"a",@progbits
	.align	8
	.align		8
.nv.constant4:
        /*0000*/ 	.dword	$str
	.align		8
        /*0008*/ 	.dword	__cudart_i2opi_f
	.align		8
        /*0010*/ 	.dword	vprintf


//--------------------- .text._Z14GPU_FFT_kernelllP6float2S0_ --------------------------
	.section	.text._Z14GPU_FFT_kernelllP6float2S0_,"ax",@progbits
	.align	128
        .global         _Z14GPU_FFT_kernelllP6float2S0_
        .type           _Z14GPU_FFT_kernelllP6float2S0_,@function
        .size           _Z14GPU_FFT_kernelllP6float2S0_,(.L_x_27 - _Z14GPU_FFT_kernelllP6float2S0_)
        .other          _Z14GPU_FFT_kernelllP6float2S0_,@"STO_CUDA_ENTRY STV_DEFAULT"
_Z14GPU_FFT_kernelllP6float2S0_:
.text._Z14GPU_FFT_kernelllP6float2S0_:
[----:B------:R-:W0:Y:S01]  /*0000*/  LDC R1, c[0x0][0x37c] ;  /* 0x0000df00ff017b82 */ /* 0x000e220000000800 */
[----:B------:R-:W1:Y:S01]  /*0010*/  S2R R7, SR_TID.X ;  /* 0x0000000000077919 */ /* 0x000e620000002100 */
[----:B------:R-:W2:Y:S06]  /*0020*/  LDCU.64 UR6, c[0x0][0x380] ;  /* 0x00007000ff0677ac */ /* 0x000eac0008000a00 */
[----:B------:R-:W1:Y:S01]  /*0030*/  S2UR UR8, SR_CTAID.X ;  /* 0x00000000000879c3 */ /* 0x000e620000002500 */
[----:B0-----:R-:W-:-:S07]  /*0040*/  IADD3 R1, PT, PT, R1, -0xa0, RZ ;  /* 0xffffff6001017810 */ /* 0x001fce0007ffe0ff */
[----:B------:R-:W1:Y:S01]  /*0050*/  LDC R6, c[0x0][0x360] ;  /* 0x0000d800ff067b82 */ /* 0x000e620000000800 */
[----:B--2---:R-:W-:-:S04]  /*0060*/  USHF.R.S32.HI UR4, URZ, 0x1f, UR7 ;  /* 0x0000001fff047899 */ /* 0x004fc80008011407 */
[----:B------:R-:W-:-:S04]  /*0070*/  ULEA.HI UR4, UP0, UR4, UR6, URZ, 0x4 ;  /* 0x0000000604047291 */ /* 0x000fc8000f8120ff */
[----:B------:R-:W-:-:S04]  /*0080*/  UIADD3.X UR5, UPT, UPT, URZ, UR7, URZ, UP0, !UPT ;  /* 0x00000007ff057290 */ /* 0x000fc800087fe4ff */
[----:B------:R-:W-:Y:S02]  /*0090*/  USHF.R.S64 UR4, UR4, 0x4, UR5 ;  /* 0x0000000404047899 */ /* 0x000fe40008001005 */
[----:B------:R-:W-:Y:S01]  /*00a0*/  USHF.R.S32.HI UR5, URZ, 0x4, UR5 ;  /* 0x00000004ff057899 */ /* 0x000fe20008011405 */
[----:B-1----:R-:W-:-:S05]  /*00b0*/  IMAD R6, R6, UR8, R7 ;  /* 0x0000000806067c24 */ /* 0x002fca000f8e0207 */
[----:B------:R-:W-:Y:S02]  /*00c0*/  ISETP.LT.U32.AND P0, PT, R6, UR4, PT ;  /* 0x0000000406007c0c */ /* 0x000fe4000bf01070 */
[----:B------:R-:W-:-:S04]  /*00d0*/  MOV R0, UR5 ;  /* 0x0000000500007c02 */ /* 0x000fc80008000f00 */
[----:B------:R-:W-:-:S13]  /*00e0*/  ISETP.GT.AND.EX P0, PT, R0, RZ, PT, P0 ;  /* 0x000000ff0000720c */ /* 0x000fda0003f04300 */
[----:B------:R-:W-:Y:S05]  /*00f0*/  @!P0 EXIT ;  /* 0x000000000000894d */ /* 0x000fea0003800000 */
[----:B------:R-:W0:Y:S01]  /*0100*/  LDCU UR4, c[0x0][0x38c] ;  /* 0x00007180ff0477ac */ /* 0x000e220008000800 */
[----:B------:R-:W1:Y:S01]  /*0110*/  S2UR UR6, SR_CTAID.Y ;  /* 0x00000000000679c3 */ /* 0x000e620000002600 */
[----:B0-----:R-:W-:-:S09]  /*0120*/  UISETP.NE.U32.AND UP0, UPT, UR4, URZ, UPT ;  /* 0x000000ff0400728c */ /* 0x001fd2000bf05070 */
[----:B-1----:R-:W-:Y:S05]  /*0130*/  BRA.U UP0, `(.L_x_0) ;  /* 0x0000000100507547 */ /* 0x002fea000b800000 */
[----:B------:R-:W0:Y:S01]  /*0140*/  LDCU UR4, c[0x0][0x388] ;  /* 0x00007100ff0477ac */ /* 0x000e220008000800 */
[----:B------:R-:W-:Y:S01]  /*0150*/  MOV R21, RZ ;  /* 0x000000ff00157202 */ /* 0x000fe20000000f00 */
[----:B0-----:R-:W0:Y:S01]  /*0160*/  I2F.U32.RP R0, UR4 ;  /* 0x0000000400007d06 */ /* 0x001e220008209000 */
[----:B------:R-:W-:-:S07]  /*0170*/  ISETP.NE.U32.AND P1, PT, RZ, UR4, PT ;  /* 0x00000004ff007c0c */ /* 0x000fce000bf25070 */
[----:B0-----:R-:W0:Y:S02]  /*0180*/  MUFU.RCP R0, R0 ;  /* 0x0000000000007308 */ /* 0x001e240000001000 */
[----:B0-----:R-:W-:-:S06]  /*0190*/  IADD3 R2, PT, PT, R0, 0xffffffe, RZ ;  /* 0x0ffffffe00027810 */ /* 0x001fcc0007ffe0ff */
[----:B------:R0:W1:Y:S02]  /*01a0*/  F2I.FTZ.U32.TRUNC.NTZ R3, R2 ;  /* 0x0000000200037305 */ /* 0x000064000021f000 */
[----:B0-----:R-:W-:Y:S02]  /*01b0*/  HFMA2 R2, -RZ, RZ, 0, 0 ;  /* 0x00000000ff027431 */ /* 0x001fe400000001ff */
[----:B-1----:R-:W-:-:S04]  /*01c0*/  IMAD.MOV R5, RZ, RZ, -R3 ;  /* 0x000000ffff057224 */ /* 0x002fc800078e0a03 */
[----:B------:R-:W-:-:S04]  /*01d0*/  IMAD R5, R5, UR4, RZ ;  /* 0x0000000405057c24 */ /* 0x000fc8000f8e02ff */
[----:B------:R-:W-:-:S06]  /*01e0*/  IMAD.HI.U32 R3, R3, R5, R2 ;  /* 0x0000000503037227 */ /* 0x000fcc00078e0002 */
[----:B------:R-:W-:-:S05]  /*01f0*/  IMAD.HI.U32 R3, R3, R6, RZ ;  /* 0x0000000603037227 */ /* 0x000fca00078e00ff */
[----:B------:R-:W-:-:S05]  /*0200*/  IADD3 R3, PT, PT, -R3, RZ, RZ ;  /* 0x000000ff03037210 */ /* 0x000fca0007ffe1ff */
[----:B------:R-:W-:-:S05]  /*0210*/  IMAD R20, R3, UR4, R6 ;  /* 0x0000000403147c24 */ /* 0x000fca000f8e0206 */
[----:B------:R-:W-:-:S13]  /*0220*/  ISETP.GE.U32.AND P0, PT, R20, UR4, PT ;  /* 0x0000000414007c0c */ /* 0x000fda000bf06070 */
[----:B------:R-:W-:-:S04]  /*0230*/  @P0 IADD3 R20, PT, PT, R20, -UR4, RZ ;  /* 0x8000000414140c10 */ /* 0x000fc8000fffe0ff */
[----:B------:R-:W-:-:S13]  /*0240*/  ISETP.GE.U32.AND P0, PT, R20, UR4, PT ;  /* 0x0000000414007c0c */ /* 0x000fda000bf06070 */
[----:B------:R-:W-:Y:S01]  /*0250*/  @P0 VIADD R20, R20, -UR4 ;  /* 0x8000000414140c36 */ /* 0x000fe20008000000 */
[----:B------:R-:W-:Y:S01]  /*0260*/  @!P1 LOP3.LUT R20, RZ, UR4, RZ, 0x33, !PT ;  /* 0x00000004ff149c12 */ /* 0x000fe2000f8e33ff */
[----:B------:R-:W-:Y:S06]  /*0270*/  BRA `(.L_x_1) ;  /* 0x0000000000087947 */ /* 0x000fec0003800000 */
.L_x_0:
[----:B------:R-:W-:-:S07]  /*0280*/  MOV R0, 0x2a0 ;  /* 0x000002a000007802 */ /* 0x000fce0000000f00 */
[----:B------:R-:W-:Y:S05]  /*0290*/  CALL.REL.NOINC `($__internal_1_$__cuda_sm20_rem_s64) ;  /* 0x0000002000887944 */ /* 0x000fea0003c00000 */
.L_x_1:
[----:B------:R-:W0:Y:S01]  /*02a0*/  LDCU.64 UR4, c[0x0][0x388] ;  /* 0x00007100ff0477ac */ /* 0x000e220008000a00 */
[----:B------:R-:W-:Y:S01]  /*02b0*/  MOV R8, 0x1 ;  /* 0x0000000100087802 */ /* 0x000fe20000000f00 */
[----:B------:R-:W-:Y:S01]  /*02c0*/  IMAD.MOV.U32 R13, RZ, RZ, R21 ;  /* 0x000000ffff0d7224 */ /* 0x000fe200078e0015 */
[----:B------:R-:W-:Y:S01]  /*02d0*/  MOV R12, R20 ;  /* 0x00000014000c7202 */ /* 0x000fe20000000f00 */
[----:B------:R-:W-:Y:S01]  /*02e0*/  BSSY.RECONVERGENT B0, `(.L_x_2) ;  /* 0x0000019000007945 */ /* 0x000fe20003800200 */
[----:B0-----:R-:W-:Y:S02]  /*02f0*/  USHF.L.U64.HI UR5, UR4, 0x4, UR5 ;  /* 0x0000000404057899 */ /* 0x001fe40008010205 */
[----:B------:R-:W-:-:S09]  /*0300*/  USHF.L.U32 UR4, UR4, 0x4, URZ ;  /* 0x0000000404047899 */ /* 0x000fd200080006ff */
[----:B------:R-:W0:Y:S01]  /*0310*/  I2F.F64.S64 R4, UR4 ;  /* 0x0000000400047d12 */ /* 0x000e220008301c00 */
[----:B------:R-:W-:Y:S01]  /*0320*/  UMOV UR4, 0x54442d18 ;  /* 0x54442d1800047882 */ /* 0x000fe20000000000 */
[----:B------:R-:W-:-:S06]  /*0330*/  UMOV UR5, 0x401921fb ;  /* 0x401921fb00057882 */ /* 0x000fcc0000000000 */
[----:B0-----:R-:W0:Y:S02]  /*0340*/  MUFU.RCP64H R9, R5 ;  /* 0x0000000500097308 */ /* 0x001e240000001800 */
[----:B0-----:R-:W-:-:S08]  /*0350*/  DFMA R2, -R4, R8, 1 ;  /* 0x3ff000000402742b */ /* 0x001fd00000000108 */
[----:B------:R-:W-:Y:S02]  /*0360*/  DFMA R10, R2, R2, R2 ;  /* 0x00000002020a722b */ /* 0x000fe40000000002 */
[----:B------:R-:W0:Y:S06]  /*0370*/  I2F.F64.U64 R2, R12 ;  /* 0x0000000c00027312 */ /* 0x000e2c0000301800 */
[----:B------:R-:W-:-:S08]  /*0380*/  DFMA R10, R8, R10, R8 ;  /* 0x0000000a080a722b */ /* 0x000fd00000000008 */
[----:B------:R-:W-:Y:S02]  /*0390*/  DFMA R8, -R4, R10, 1 ;  /* 0x3ff000000408742b */ /* 0x000fe4000000010a */
[----:B0-----:R-:W-:-:S06]  /*03a0*/  DMUL R14, R2, -UR4 ;  /* 0x80000004020e7c28 */ /* 0x001fcc0008000000 */
[----:B------:R-:W-:-:S04]  /*03b0*/  DFMA R8, R10, R8, R10 ;  /* 0x000000080a08722b */ /* 0x000fc8000000000a */
[----:B------:R-:W-:-:S04]  /*03c0*/  FSETP.GEU.AND P1, PT, |R15|, 6.5827683646048100446e-37, PT ;  /* 0x036000000f00780b */ /* 0x000fc80003f2e200 */
[----:B------:R-:W-:-:S08]  /*03d0*/  DMUL R2, R14, R8 ;  /* 0x000000080e027228 */ /* 0x000fd00000000000 */
[----:B------:R-:W-:-:S08]  /*03e0*/  DFMA R10, -R4, R2, R14 ;  /* 0x00000002040a722b */ /* 0x000fd0000000010e */
[----:B------:R-:W-:-:S10]  /*03f0*/  DFMA R2, R8, R10, R2 ;  /* 0x0000000a0802722b */ /* 0x000fd40000000002 */
[----:B------:R-:W-:-:S05]  /*0400*/  FFMA R0, RZ, R5, R3 ;  /* 0x00000005ff007223 */ /* 0x000fca0000000003 */
[----:B------:R-:W-:-:S13]  /*0410*/  FSETP.GT.AND P0, PT, |R0|, 1.469367938527859385e-39, PT ;  /* 0x001000000000780b */ /* 0x000fda0003f04200 */
[----:B------:R-:W-:Y:S05]  /*0420*/  @P0 BRA P1, `(.L_x_3) ;  /* 0x0000000000100947 */ /* 0x000fea0000800000 */
[----:B------:R-:W-:-:S07]  /*0430*/  MOV R0, 0x450 ;  /* 0x0000045000007802 */ /* 0x000fce0000000f00 */
[----:B------:R-:W-:Y:S05]  /*0440*/  CALL.REL.NOINC `($__internal_0_$__cuda_sm20_div_rn_f64_full) ;  /* 0x0000001800a87944 */ /* 0x000fea0003c00000 */
[----:B------:R-:W-:Y:S02]  /*0450*/  MOV R2, R12 ;  /* 0x0000000c00027202 */ /* 0x000fe40000000f00 */
[----:B------:R-:W-:-:S07]  /*0460*/  MOV R3, R13 ;  /* 0x0000000d00037202 */ /* 0x000fce0000000f00 */
.L_x_3:
[----:B------:R-:W-:Y:S05]  /*0470*/  BSYNC.RECONVERGENT B0 ;  /* 0x0000000000007941 */ /* 0x000fea0003800200 */
.L_x_2:
[----:B------:R-:W0:Y:S01]  /*0480*/  LDC.64 R4, c[0x0][0x380] ;  /* 0x0000e000ff047b82 */ /* 0x000e220000000a00 */
[----:B------:R-:W-:Y:S01]  /*0490*/  HFMA2 R7, -RZ, RZ, 0, 0 ;  /* 0x00000000ff077431 */ /* 0x000fe200000001ff */
[----:B------:R1:W2:Y:S01]  /*04a0*/  F2F.F32.F64 R11, R2 ;  /* 0x00000002000b7310 */ /* 0x0002a20000301000 */
[----:B------:R-:W-:Y:S01]  /*04b0*/  IMAD.MOV.U32 R0, RZ, RZ, RZ ;  /* 0x000000ffff007224 */ /* 0x000fe200078e00ff */
[----:B------:R-:W3:Y:S01]  /*04c0*/  LDCU.64 UR8, c[0x0][0x358] ;  /* 0x00006b00ff0877ac */ /* 0x000ee20008000a00 */
[----:B0-----:R-:W-:-:S04]  /*04d0*/  IMAD.WIDE.U32 R6, R4, UR6, R6 ;  /* 0x0000000604067c25 */ /* 0x001fc8000f8e0006 */
[----:B-123--:R-:W-:-:S07]  /*04e0*/  IMAD R14, R5, UR6, R7 ;  /* 0x00000006050e7c24 */ /* 0x00efce000f8e0207 */
.L_x_10:
[----:B0-----:R-:W0:Y:S01]  /*04f0*/  LDCU.64 UR12, c[0x0][0x380] ;  /* 0x00007000ff0c77ac */ /* 0x001e220008000a00 */
[----:B------:R-:W1:Y:S01]  /*0500*/  LDCU.64 UR4, c[0x0][0x390] ;  /* 0x00007200ff0477ac */ /* 0x000e620008000a00 */
[----:B0-----:R-:W-:-:S04]  /*0510*/  IMAD.WIDE.U32 R2, R0, UR12, RZ ;  /* 0x0000000c00027c25 */ /* 0x001fc8000f8e00ff */
[----:B------:R-:W-:-:S05]  /*0520*/  IMAD R4, R0, UR13, R3 ;  /* 0x0000000d00047c24 */ /* 0x000fca000f8e0203 */
[----:B------:R-:W-:-:S04]  /*0530*/  SHF.R.S32.HI R3, RZ, 0x1f, R4 ;  /* 0x0000001fff037819 */ /* 0x000fc80000011404 */
[----:B------:R-:W-:-:S04]  /*0540*/  LEA.HI R3, P0, R3, R2, RZ, 0x4 ;  /* 0x0000000203037211 */ /* 0x000fc800078120ff */
[----:B------:R-:W-:-:S04]  /*0550*/  IADD3.X R4, PT, PT, RZ, R4, RZ, P0, !PT ;  /* 0x00000004ff047210 */ /* 0x000fc800007fe4ff */
[----:B------:R-:W-:-:S04]  /*0560*/  SHF.R.S64 R3, R3, 0x4, R4 ;  /* 0x0000000403037819 */ /* 0x000fc80000001004 */
[----:B------:R-:W-:-:S04]  /*0570*/  IADD3 R2, P0, PT, R3, R6, RZ ;  /* 0x0000000603027210 */ /* 0x000fc80007f1e0ff */
[----:B------:R-:W-:Y:S02]  /*0580*/  LEA.HI.X.SX32 R3, R4, R14, 0x1c, P0 ;  /* 0x0000000e04037211 */ /* 0x000fe400000fe6ff */
[----:B-1----:R-:W-:-:S04]  /*0590*/  LEA R8, P0, R2, UR4, 0x3 ;  /* 0x0000000402087c11 */ /* 0x002fc8000f8018ff */
[----:B------:R-:W-:-:S06]  /*05a0*/  LEA.HI.X R9, R2, UR5, R3, 0x3, P0 ;  /* 0x0000000502097c11 */ /* 0x000fcc00080f1c03 */
[----:B------:R-:W5:Y:S01]  /*05b0*/  LDG.E.64 R8, desc[UR8][R8.64] ;  /* 0x0000000808087981 */ /* 0x000f62000c1e1b00 */
[----:B------:R-:W-:Y:S01]  /*05c0*/  I2FP.F32.U32 R2, R0 ;  /* 0x0000000000027245 */ /* 0x000fe20000201000 */
[----:B------:R-:W-:Y:S04]  /*05d0*/  BSSY.RECONVERGENT B0, `(.L_x_4) ;  /* 0x0000043000007945 */ /* 0x000fe80003800200 */
[----:B------:R-:W-:-:S04]  /*05e0*/  FMUL R15, R11, R2 ;  /* 0x000000020b0f7220 */ /* 0x000fc80000400000 */
[C---:B------:R-:W-:Y:S01]  /*05f0*/  FMUL R2, R15.reuse, 0.63661974668502807617 ;  /* 0x3f22f9830f027820 */ /* 0x040fe20000400000 */
[----:B------:R-:W-:-:S05]  /*0600*/  FSETP.GE.AND P0, PT, |R15|, 105615, PT ;  /* 0x47ce47800f00780b */ /* 0x000fca0003f06200 */
[----:B------:R-:W0:Y:S02]  /*0610*/  F2I.NTZ R2, R2 ;  /* 0x0000000200027305 */ /* 0x000e240000203100 */
[-C--:B0-----:R-:W-:Y:S02]  /*0620*/  I2FP.F32.S32 R22, R2.reuse ;  /* 0x0000000200167245 */ /* 0x081fe40000201400 */
[----:B------:R-:W-:-:S03]  /*0630*/  MOV R23, R2 ;  /* 0x0000000200177202 */ /* 0x000fc60000000f00 */
[----:B------:R-:W-:-:S04]  /*0640*/  FFMA R3, R22, -1.5707962512969970703, R15 ;  /* 0xbfc90fda16037823 */ /* 0x000fc8000000000f */
[----:B------:R-:W-:-:S04]  /*0650*/  FFMA R3, R22, -7.5497894158615963534e-08, R3 ;  /* 0xb3a2216816037823 */ /* 0x000fc80000000003 */
[----:B------:R-:W-:-:S05]  /*0660*/  FFMA R22, R22, -5.3903029534742383927e-15, R3 ;  /* 0xa7c234c516167823 */ /* 0x000fca0000000003 */
[----:B------:R-:W-:Y:S01]  /*0670*/  MOV R3, R22 ;  /* 0x0000001600037202 */ /* 0x000fe20000000f00 */
[----:B------:R-:W-:Y:S06]  /*0680*/  @!P0 BRA `(.L_x_5) ;  /* 0x0000000000dc8947 */ /* 0x000fec0003800000 */
[----:B------:R-:W-:-:S13]  /*0690*/  FSETP.NEU.AND P0, PT, |R15|, +INF , PT ;  /* 0x7f8000000f00780b */ /* 0x000fda0003f0d200 */
[----:B------:R-:W-:Y:S01]  /*06a0*/  @!P0 FMUL R3, RZ, R15 ;  /* 0x0000000fff038220 */ /* 0x000fe20000400000 */
[----:B------:R-:W-:Y:S01]  /*06b0*/  @!P0 IMAD.MOV.U32 R2, RZ, RZ, RZ ;  /* 0x000000ffff028224 */ /* 0x000fe200078e00ff */
[----:B------:R-:W-:Y:S06]  /*06c0*/  @!P0 BRA `(.L_x_5) ;  /* 0x0000000000cc8947 */ /* 0x000fec0003800000 */
[----:B------:R-:W-:Y:S01]  /*06d0*/  SHF.L.U32 R3, R15, 0x8, RZ ;  /* 0x000000080f037819 */ /* 0x000fe200000006ff */
[----:B------:R-:W0:Y:S01]  /*06e0*/  LDCU.64 UR6, c[0x4][0x8] ;  /* 0x01000100ff0677ac */ /* 0x000e220008000a00 */
[----:B------:R-:W-:Y:S02]  /*06f0*/  MOV R10, RZ ;  /* 0x000000ff000a7202 */ /* 0x000fe40000000f00 */
[----:B------:R-:W-:Y:S01]  /*0700*/  MOV R2, R1 ;  /* 0x0000000100027202 */ /* 0x000fe20000000f00 */
[----:B------:R-:W-:Y:S01]  /*0710*/  UMOV UR5, URZ ;  /* 0x000000ff00057c82 */ /* 0x000fe20008000000 */
[----:B------:R-:W-:Y:S01]  /*0720*/  LOP3.LUT R17, R3, 0x80000000, RZ, 0xfc, !PT ;  /* 0x8000000003117812 */ /* 0x000fe200078efcff */
[----:B------:R-:W-:-:S06]  /*0730*/  UMOV UR4, URZ ;  /* 0x000000ff00047c82 */ /* 0x000fcc0008000000 */
.L_x_6:
[----:B0-----:R-:W-:Y:S01]  /*0740*/  IMAD.U32 R12, RZ, RZ, UR6 ;  /* 0x00000006ff0c7e24 */ /* 0x001fe2000f8e00ff */
[----:B------:R-:W-:-:S05]  /*0750*/  MOV R13, UR7 ;  /* 0x00000007000d7c02 */ /* 0x000fca0008000f00 */
[----:B------:R-:W2:Y:S01]  /*0760*/  LDG.E.CONSTANT R4, desc[UR8][R12.64] ;  /* 0x000000080c047981 */ /* 0x000ea2000c1e9900 */
[----:B------:R-:W-:Y:S02]  /*0770*/  UIADD3 UR6, UP0, UPT, UR6, 0x4, URZ ;  /* 0x0000000406067890 */ /* 0x000fe4000ff1e0ff */
[----:B------:R-:W-:Y:S02]  /*0780*/  UIADD3 UR4, UPT, UPT, UR4, 0x1, URZ ;  /* 0x0000000104047890 */ /* 0x000fe4000fffe0ff */
[----:B------:R-:W-:Y:S02]  /*0790*/  UIADD3.X UR7, UPT, UPT, URZ, UR7, URZ, UP0, !UPT ;  /* 0x00000007ff077290 */ /* 0x000fe400087fe4ff */
[----:B------:R-:W-:Y:S01]  /*07a0*/  UISETP.NE.AND UP0, UPT, UR4, 0x6, UPT ;  /* 0x000000060400788c */ /* 0x000fe2000bf05270 */
[----:B--2---:R-:W-:-:S03]  /*07b0*/  IMAD.WIDE.U32 R4, R4, R17, RZ ;  /* 0x0000001104047225 */ /* 0x004fc600078e00ff */
[----:B------:R-:W-:-:S04]  /*07c0*/  IADD3 R3, P0, PT, R4, R10, RZ ;  /* 0x0000000a04037210 */ /* 0x000fc80007f1e0ff */
[----:B------:R-:W-:Y:S01]  /*07d0*/  IADD3.X R10, PT, PT, R5, UR5, RZ, P0, !PT ;  /* 0x00000005050a7c10 */ /* 0x000fe200087fe4ff */
[----:B------:R0:W-:Y:S02]  /*07e0*/  STL [R2], R3 ;  /* 0x0000000302007387 */ /* 0x0001e40000100800 */
[----:B0-----:R-:W-:Y:S01]  /*07f0*/  IADD3 R2, PT, PT, R2, 0x4, RZ ;  /* 0x0000000402027810 */ /* 0x001fe20007ffe0ff */
[----:B------:R-:W-:Y:S06]  /*0800*/  BRA.U UP0, `(.L_x_6) ;  /* 0xfffffffd00cc7547 */ /* 0x000fec000b83ffff */
[----:B------:R-:W-:Y:S01]  /*0810*/  SHF.R.U32.HI R5, RZ, 0x17, R15 ;  /* 0x00000017ff057819 */ /* 0x000fe2000001160f */
[----:B------:R0:W-:Y:S03]  /*0820*/  STL [R1+0x18], R10 ;  /* 0x0000180a01007387 */ /* 0x0001e60000100800 */
[C---:B------:R-:W-:Y:S02]  /*0830*/  LOP3.LUT R2, R5.reuse, 0xe0, RZ, 0xc0, !PT ;  /* 0x000000e005027812 */ /* 0x040fe400078ec0ff */
[----:B------:R-:W-:Y:S02]  /*0840*/  LOP3.LUT P0, RZ, R5, 0x1f, RZ, 0xc0, !PT ;  /* 0x0000001f05ff7812 */ /* 0x000fe4000780c0ff */
[----:B------:R-:W-:-:S04]  /*0850*/  IADD3 R2, PT, PT, R2, -0x80, RZ ;  /* 0xffffff8002027810 */ /* 0x000fc80007ffe0ff */
[----:B------:R-:W-:-:S05]  /*0860*/  SHF.R.U32.HI R2, RZ, 0x5, R2 ;  /* 0x00000005ff027819 */ /* 0x000fca0000011602 */
[----:B------:R-:W-:-:S05]  /*0870*/  IMAD R16, R2, -0x4, R1 ;  /* 0xfffffffc02107824 */ /* 0x000fca00078e0201 */
[----:B------:R-:W2:Y:S04]  /*0880*/  LDL R2, [R16+0x18] ;  /* 0x0000180010027983 */ /* 0x000ea80000100800 */
[----:B------:R-:W2:Y:S04]  /*0890*/  LDL R3, [R16+0x14] ;  /* 0x0000140010037983 */ /* 0x000ea80000100800 */
[----:B------:R-:W3:Y:S01]  /*08a0*/  @P0 LDL R4, [R16+0x10] ;  /* 0x0000100010040983 */ /* 0x000ee20000100800 */
[----:B------:R-:W-:Y:S01]  /*08b0*/  LOP3.LUT R5, R5, 0x1f, RZ, 0xc0, !PT ;  /* 0x0000001f05057812 */ /* 0x000fe200078ec0ff */
[----:B------:R-:W-:Y:S01]  /*08c0*/  UMOV UR4, 0x54442d19 ;  /* 0x54442d1900047882 */ /* 0x000fe20000000000 */
[----:B------:R-:W-:-:S02]  /*08d0*/  UMOV UR5, 0x3bf921fb ;  /* 0x3bf921fb00057882 */ /* 0x000fc40000000000 */
[-C--:B--2---:R-:W-:Y:S02]  /*08e0*/  @P0 SHF.L.W.U32.HI R2, R3, R5.reuse, R2 ;  /* 0x0000000503020219 */ /* 0x084fe40000010e02 */
[----:B---3--:R-:W-:Y:S02]  /*08f0*/  @P0 SHF.L.W.U32.HI R3, R4, R5, R3 ;  /* 0x0000000504030219 */ /* 0x008fe40000010e03 */
[----:B------:R-:W-:Y:S02]  /*0900*/  ISETP.GE.AND P0, PT, R15, RZ, PT ;  /* 0x000000ff0f00720c */ /* 0x000fe40003f06270 */
[C---:B------:R-:W-:Y:S01]  /*0910*/  SHF.L.W.U32.HI R4, R3.reuse, 0x2, R2 ;  /* 0x0000000203047819 */ /* 0x040fe20000010e02 */
[----:B------:R-:W-:-:S03]  /*0920*/  IMAD.SHL.U32 R3, R3, 0x4, RZ ;  /* 0x0000000403037824 */ /* 0x000fc600078e00ff */
[----:B------:R-:W-:-:S04]  /*0930*/  SHF.R.S32.HI R5, RZ, 0x1f, R4 ;  /* 0x0000001fff057819 */ /* 0x000fc80000011404 */
[C---:B------:R-:W-:Y:S02]  /*0940*/  LOP3.LUT R12, R5.reuse, R3, RZ, 0x3c, !PT ;  /* 0x00000003050c7212 */ /* 0x040fe400078e3cff */
[----:B------:R-:W-:Y:S02]  /*0950*/  LOP3.LUT R13, R5, R4, RZ, 0x3c, !PT ;  /* 0x00000004050d7212 */ /* 0x000fe400078e3cff */
[----:B------:R-:W-:Y:S02]  /*0960*/  SHF.R.U32.HI R3, RZ, 0x1e, R2 ;  /* 0x0000001eff037819 */ /* 0x000fe40000011602 */
[C---:B------:R-:W-:Y:S02]  /*0970*/  LOP3.LUT R5, R4.reuse, R15, RZ, 0x3c, !PT ;  /* 0x0000000f04057212 */ /* 0x040fe400078e3cff */
[----:B------:R-:W1:Y:S01]  /*0980*/  I2F.F64.S64 R12, R12 ;  /* 0x0000000c000c7312 */ /* 0x000e620000301c00 */
[----:B------:R-:W-:Y:S02]  /*0990*/  LEA.HI R2, R4, R3, RZ, 0x1 ;  /* 0x0000000304027211 */ /* 0x000fe400078f08ff */
[----:B------:R-:W-:-:S02]  /*09a0*/  ISETP.GE.AND P1, PT, R5, RZ, PT ;  /* 0x000000ff0500720c */ /* 0x000fc40003f26270 */
[----:B------:R-:W-:-:S04]  /*09b0*/  IADD3 R3, PT, PT, -R2, RZ, RZ ;  /* 0x000000ff02037210 */ /* 0x000fc80007ffe1ff */
[----:B------:R-:W-:Y:S01]  /*09c0*/  @!P0 MOV R2, R3 ;  /* 0x0000000300028202 */ /* 0x000fe20000000f00 */
[----:B-1----:R-:W-:-:S10]  /*09d0*/  DMUL R16, R12, UR4 ;  /* 0x000000040c107c28 */ /* 0x002fd40008000000 */
[----:B------:R-:W1:Y:S02]  /*09e0*/  F2F.F32.F64 R16, R16 ;  /* 0x0000001000107310 */ /* 0x000e640000301000 */
[----:B01----:R-:W-:-:S07]  /*09f0*/  FSEL R3, -R16, R16, !P1 ;  /* 0x0000001010037208 */ /* 0x003fce0004800100 */
.L_x_5:
[----:B------:R-:W-:Y:S05]  /*0a00*/  BSYNC.RECONVERGENT B0 ;  /* 0x0000000000007941 */ /* 0x000fea0003800200 */
.L_x_4:
[----:B------:R-:W-:Y:S02]  /*0a10*/  HFMA2 R18, -RZ, RZ, 0.487060546875, -0.0625 ;  /* 0x37cbac00ff127431 */ /* 0x000fe400000001ff */
[----:B------:R-:W-:Y:S01]  /*0a20*/  FMUL R5, R3, R3 ;  /* 0x0000000303057220 */ /* 0x000fe20000400000 */
[C---:B------:R-:W-:Y:S01]  /*0a30*/  LOP3.LUT R10, R2.reuse, 0x1, RZ, 0xc0, !PT ;  /* 0x00000001020a7812 */ /* 0x040fe200078ec0ff */
[----:B------:R-:W-:Y:S01]  /*0a40*/  IMAD.MOV.U32 R19, RZ, RZ, 0x3c0885e4 ;  /* 0x3c0885e4ff137424 */ /* 0x000fe200078e00ff */
[----:B------:R-:W-:Y:S01]  /*0a50*/  IADD3 R2, PT, PT, R2, 0x1, RZ ;  /* 0x0000000102027810 */ /* 0x000fe20007ffe0ff */
[----:B------:R-:W-:Y:S01]  /*0a60*/  BSSY.RECONVERGENT B0, `(.L_x_7) ;  /* 0x0000043000007945 */ /* 0x000fe20003800200 */
[----:B------:R-:W-:Y:S02]  /*0a70*/  ISETP.NE.U32.AND P0, PT, R10, 0x1, PT ;  /* 0x000000010a00780c */ /* 0x000fe40003f05070 */
[----:B------:R-:W-:Y:S01]  /*0a80*/  MOV R16, 0x3e2aaaa8 ;  /* 0x3e2aaaa800107802 */ /* 0x000fe20000000f00 */
[----:B------:R-:W-:Y:S01]  /*0a90*/  FFMA R4, R5, R18, -0.0013887860113754868507 ;  /* 0xbab607ed05047423 */ /* 0x000fe20000000012 */
[----:B------:R-:W-:-:S02]  /*0aa0*/  LOP3.LUT P1, RZ, R2, 0x2, RZ, 0xc0, !PT ;  /* 0x0000000202ff7812 */ /* 0x000fc4000782c0ff */
[----:B------:R-:W-:Y:S02]  /*0ab0*/  FSEL R10, R19, 0.041666727513074874878, !P0 ;  /* 0x3d2aaabb130a7808 */ /* 0x000fe40004000000 */
[----:B------:R-:W-:Y:S02]  /*0ac0*/  FSEL R4, R4, -0.00019574658654164522886, P0 ;  /* 0xb94d415304047808 */ /* 0x000fe40000000000 */
[----:B------:R-:W-:Y:S02]  /*0ad0*/  FSEL R2, R3, 1, !P0 ;  /* 0x3f80000003027808 */ /* 0x000fe40004000000 */
[----:B------:R-:W-:Y:S01]  /*0ae0*/  FSEL R3, -R16, -0.4999999701976776123, !P0 ;  /* 0xbeffffff10037808 */ /* 0x000fe20004000100 */
[----:B------:R-:W-:Y:S01]  /*0af0*/  FFMA R4, R5, R4, R10 ;  /* 0x0000000405047223 */ /* 0x000fe2000000000a */
[----:B------:R-:W-:Y:S01]  /*0b00*/  FSETP.GE.AND P0, PT, |R15|, 105615, PT ;  /* 0x47ce47800f00780b */ /* 0x000fe20003f06200 */
[C---:B------:R-:W-:Y:S02]  /*0b10*/  FFMA R17, R5.reuse, R2, RZ ;  /* 0x0000000205117223 */ /* 0x040fe400000000ff */
[----:B------:R-:W-:-:S04]  /*0b20*/  FFMA R3, R5, R4, R3 ;  /* 0x0000000405037223 */ /* 0x000fc80000000003 */
[----:B------:R-:W-:-:S04]  /*0b30*/  FFMA R17, R17, R3, R2 ;  /* 0x0000000311117223 */ /* 0x000fc80000000002 */
[----:B------:R-:W-:Y:S02]  /*0b40*/  @P1 FADD R17, RZ, -R17 ;  /* 0x80000011ff111221 */ /* 0x000fe40000000000 */
[----:B------:R-:W-:Y:S05]  /*0b50*/  @!P0 BRA `(.L_x_8) ;  /* 0x0000000000cc8947 */ /* 0x000fea0003800000 */
[----:B------:R-:W-:-:S13]  /*0b60*/  FSETP.NEU.AND P0, PT, |R15|, +INF , PT ;  /* 0x7f8000000f00780b */ /* 0x000fda0003f0d200 */
[----:B------:R-:W-:Y:S01]  /*0b70*/  @!P0 FMUL R22, RZ, R15 ;  /* 0x0000000fff168220 */ /* 0x000fe20000400000 */
[----:B------:R-:W-:Y:S01]  /*0b80*/  @!P0 MOV R23, RZ ;  /* 0x000000ff00178202 */ /* 0x000fe20000000f00 */
[----:B------:R-:W-:Y:S06]  /*0b90*/  @!P0 BRA `(.L_x_8) ;  /* 0x0000000000bc8947 */ /* 0x000fec0003800000 */
[----:B------:R-:W0:Y:S01]  /*0ba0*/  LDC.64 R2, c[0x4][0x8] ;  /* 0x01000200ff027b82 */ /* 0x000e220000000a00 */
[----:B------:R-:W-:Y:S01]  /*0bb0*/  SHF.L.U32 R4, R15, 0x8, RZ ;  /* 0x000000080f047819 */ /* 0x000fe200000006ff */
[----:B------:R-:W-:Y:S02]  /*0bc0*/  HFMA2 R22, -RZ, RZ, 0, 0 ;  /* 0x00000000ff167431 */ /* 0x000fe400000001ff */
[----:B------:R-:W-:Y:S01]  /*0bd0*/  IMAD.MOV.U32 R10, RZ, RZ, RZ ;  /* 0x000000ffff0a7224 */ /* 0x000fe200078e00ff */
[----:B------:R-:W-:Y:S01]  /*0be0*/  UMOV UR4, URZ ;  /* 0x000000ff00047c82 */ /* 0x000fe20008000000 */
[----:B------:R-:W-:-:S07]  /*0bf0*/  LOP3.LUT R25, R4, 0x80000000, RZ, 0xfc, !PT ;  /* 0x8000000004197812 */ /* 0x000fce00078efcff */
.L_x_9:
[----:B0-----:R-:W-:-:S05]  /*0c00*/  IMAD.WIDE.U32 R12, R22, 0x4, R2 ;  /* 0x00000004160c7825 */ /* 0x001fca00078e0002 */
[----:B-1----:R-:W2:Y:S01]  /*0c10*/  LDG.E.CONSTANT R4, desc[UR8][R12.64] ;  /* 0x000000080c047981 */ /* 0x002ea2000c1e9900 */
[C---:B------:R-:W-:Y:S02]  /*0c20*/  LEA R23, R22.reuse, R1, 0x2 ;  /* 0x0000000116177211 */ /* 0x040fe400078e10ff */
[----:B------:R-:W-:-:S04]  /*0c30*/  IADD3 R22, PT, PT, R22, 0x1, RZ ;  /* 0x0000000116167810 */ /* 0x000fc80007ffe0ff */
[----:B------:R-:W-:Y:S01]  /*0c40*/  ISETP.NE.AND P0, PT, R22, 0x6, PT ;  /* 0x000000061600780c */ /* 0x000fe20003f05270 */
[----:B--2---:R-:W-:-:S03]  /*0c50*/  IMAD.WIDE.U32 R4, R4, R25, RZ ;  /* 0x0000001904047225 */ /* 0x004fc600078e00ff */
[----:B------:R-:W-:-:S04]  /*0c60*/  IADD3 R4, P1, PT, R4, R10, RZ ;  /* 0x0000000a04047210 */ /* 0x000fc80007f3e0ff */
[----:B------:R-:W-:Y:S01]  /*0c70*/  IADD3.X R10, PT, PT, R5, UR4, RZ, P1, !PT ;  /* 0x00000004050a7c10 */ /* 0x000fe20008ffe4ff */
[----:B------:R1:W-:Y:S04]  /*0c80*/  STL [R23], R4 ;  /* 0x0000000417007387 */ /* 0x0003e80000100800 */
[----:B------:R-:W-:Y:S05]  /*0c90*/  @P0 BRA `(.L_x_9) ;  /* 0xfffffffc00d80947 */ /* 0x000fea000383ffff */
        /* <DEDUP_REMOVED lines=9> */
[----:B-1----:R-:W3:Y:S01]  /*0d30*/  @P0 LDL R4, [R22+0x10] ;  /* 0x0000100016040983 */ /* 0x002ee20000100800 */
[----:B------:R-:W-:Y:S01]  /*0d40*/  LOP3.LUT R5, R5, 0x1f, RZ, 0xc0, !PT ;  /* 0x0000001f05057812 */ /* 0x000fe200078ec0ff */
[----:B------:R-:W-:Y:S01]  /*0d50*/  UMOV UR4, 0x54442d19 ;  /* 0x54442d1900047882 */ /* 0x000fe20000000000 */
[----:B------:R-:W-:Y:S01]  /*0d60*/  UMOV UR5, 0x3bf921fb ;  /* 0x3bf921fb00057882 */ /* 0x000fe20000000000 */
[----:B------:R-:W-:-:S02]  /*0d70*/  ISETP.GE.AND P1, PT, R15, RZ, PT ;  /* 0x000000ff0f00720c */ /* 0x000fc40003f26270 */
[-C--:B--2---:R-:W-:Y:S02]  /*0d80*/  @P0 SHF.L.W.U32.HI R2, R3, R5.reuse, R2 ;  /* 0x0000000503020219 */ /* 0x084fe40000010e02 */
[----:B---3--:R-:W-:Y:S02]  /*0d90*/  @P0 SHF.L.W.U32.HI R3, R4, R5, R3 ;  /* 0x0000000504030219 */ /* 0x008fe40000010e03 */
[--C-:B------:R-:W-:Y:S02]  /*0da0*/  SHF.R.U32.HI R23, RZ, 0x1e, R2.reuse ;  /* 0x0000001eff177819 */ /* 0x100fe40000011602 */
[C---:B------:R-:W-:Y:S01]  /*0db0*/  SHF.L.W.U32.HI R4, R3.reuse, 0x2, R2 ;  /* 0x0000000203047819 */ /* 0x040fe20000010e02 */
[----:B------:R-:W-:-:S03]  /*0dc0*/  IMAD.SHL.U32 R3, R3, 0x4, RZ ;  /* 0x0000000403037824 */ /* 0x000fc600078e00ff */
[----:B------:R-:W-:Y:S02]  /*0dd0*/  SHF.R.S32.HI R5, RZ, 0x1f, R4 ;  /* 0x0000001fff057819 */ /* 0x000fe40000011404 */
[C---:B------:R-:W-:Y:S02]  /*0de0*/  LOP3.LUT R15, R4.reuse, R15, RZ, 0x3c, !PT ;  /* 0x0000000f040f7212 */ /* 0x040fe400078e3cff */
[C---:B------:R-:W-:Y:S02]  /*0df0*/  LOP3.LUT R12, R5.reuse, R3, RZ, 0x3c, !PT ;  /* 0x00000003050c7212 */ /* 0x040fe400078e3cff */
[----:B------:R-:W-:Y:S02]  /*0e00*/  LOP3.LUT R13, R5, R4, RZ, 0x3c, !PT ;  /* 0x00000004050d7212 */ /* 0x000fe400078e3cff */
[----:B------:R-:W-:Y:S02]  /*0e10*/  LEA.HI R23, R4, R23, RZ, 0x1 ;  /* 0x0000001704177211 */ /* 0x000fe400078f08ff */
[----:B------:R-:W-:-:S02]  /*0e20*/  ISETP.GE.AND P0, PT, R15, RZ, PT ;  /* 0x000000ff0f00720c */ /* 0x000fc40003f06270 */
[----:B------:R-:W1:Y:S01]  /*0e30*/  I2F.F64.S64 R12, R12 ;  /* 0x0000000c000c7312 */ /* 0x000e620000301c00 */
[----:B------:R-:W-:-:S04]  /*0e40*/  IADD3 R2, PT, PT, -R23, RZ, RZ ;  /* 0x000000ff17027210 */ /* 0x000fc80007ffe1ff */
[----:B------:R-:W-:Y:S01]  /*0e50*/  @!P1 MOV R23, R2 ;  /* 0x0000000200179202 */ /* 0x000fe20000000f00 */
[----:B-1----:R-:W-:-:S10]  /*0e60*/  DMUL R24, R12, UR4 ;  /* 0x000000040c187c28 */ /* 0x002fd40008000000 */
[----:B------:R-:W1:Y:S02]  /*0e70*/  F2F.F32.F64 R24, R24 ;  /* 0x0000001800187310 */ /* 0x000e640000301000 */
[----:B01----:R-:W-:-:S07]  /*0e80*/  FSEL R22, -R24, R24, !P0 ;  /* 0x0000001818167208 */ /* 0x003fce0004000100 */
.L_x_8:
[----:B------:R-:W-:Y:S05]  /*0e90*/  BSYNC.RECONVERGENT B0 ;  /* 0x0000000000007941 */ /* 0x000fea0003800200 */
.L_x_7:
[----:B------:R-:W-:Y:S01]  /*0ea0*/  FMUL R3, R22, R22 ;  /* 0x0000001616037220 */ /* 0x000fe20000400000 */
[C---:B------:R-:W-:Y:S02]  /*0eb0*/  LOP3.LUT R2, R23.reuse, 0x1, RZ, 0xc0, !PT ;  /* 0x0000000117027812 */ /* 0x040fe400078ec0ff */
[----:B------:R-:W-:Y:S01]  /*0ec0*/  LOP3.LUT P1, RZ, R23, 0x2, RZ, 0xc0, !PT ;  /* 0x0000000217ff7812 */ /* 0x000fe2000782c0ff */
[----:B------:R-:W-:Y:S01]  /*0ed0*/  FFMA R18, R3, R18, -0.0013887860113754868507 ;  /* 0xbab607ed03127423 */ /* 0x000fe20000000012 */
[----:B------:R-:W-:-:S04]  /*0ee0*/  ISETP.NE.U32.AND P0, PT, R2, 0x1, PT ;  /* 0x000000010200780c */ /* 0x000fc80003f05070 */
[----:B------:R-:W-:Y:S02]  /*0ef0*/  FSEL R4, R19, 0.041666727513074874878, P0 ;  /* 0x3d2aaabb13047808 */ /* 0x000fe40000000000 */
[----:B------:R-:W-:Y:S02]  /*0f00*/  FSEL R18, R18, -0.00019574658654164522886, !P0 ;  /* 0xb94d415312127808 */ /* 0x000fe40004000000 */
[----:B------:R-:W-:Y:S02]  /*0f10*/  FSEL R2, R22, 1, P0 ;  /* 0x3f80000016027808 */ /* 0x000fe40000000000 */
[----:B------:R-:W-:Y:S01]  /*0f20*/  FSEL R13, -R16, -0.4999999701976776123, P0 ;  /* 0xbeffffff100d7808 */ /* 0x000fe20000000100 */
[C---:B------:R-:W-:Y:S02]  /*0f30*/  FFMA R4, R3.reuse, R18, R4 ;  /* 0x0000001203047223 */ /* 0x040fe40000000004 */
[C---:B------:R-:W-:Y:S02]  /*0f40*/  FFMA R5, R3.reuse, R2, RZ ;  /* 0x0000000203057223 */ /* 0x040fe400000000ff */
[----:B------:R-:W-:-:S04]  /*0f50*/  FFMA R4, R3, R4, R13 ;  /* 0x0000000403047223 */ /* 0x000fc8000000000d */
[----:B------:R-:W-:Y:S01]  /*0f60*/  FFMA R2, R5, R4, R2 ;  /* 0x0000000405027223 */ /* 0x000fe20000000002 */
[C---:B------:R-:W-:Y:S02]  /*0f70*/  LEA R4, R0.reuse, R1, 0x3 ;  /* 0x0000000100047211 */ /* 0x040fe400078e18ff */
[----:B------:R-:W-:Y:S01]  /*0f80*/  IADD3 R0, PT, PT, R0, 0x1, RZ ;  /* 0x0000000100007810 */ /* 0x000fe20007ffe0ff */
[----:B------:R-:W-:-:S03]  /*0f90*/  @P1 FADD R2, RZ, -R2 ;  /* 0x80000002ff021221 */ /* 0x000fc60000000000 */
[----:B------:R-:W-:Y:S01]  /*0fa0*/  ISETP.NE.AND P0, PT, R0, 0x10, PT ;  /* 0x000000100000780c */ /* 0x000fe20003f05270 */
[-C--:B-----5:R-:W-:Y:S01]  /*0fb0*/  FMUL R3, R9, R2.reuse ;  /* 0x0000000209037220 */ /* 0x0a0fe20000400000 */
[----:B------:R-:W-:-:S03]  /*0fc0*/  FMUL R2, R8, R2 ;  /* 0x0000000208027220 */ /* 0x000fc60000400000 */
[-C--:B------:R-:W-:Y:S01]  /*0fd0*/  FFMA R8, R8, R17.reuse, -R3 ;  /* 0x0000001108087223 */ /* 0x080fe20000000803 */
[----:B------:R-:W-:-:S05]  /*0fe0*/  FFMA R9, R9, R17, R2 ;  /* 0x0000001109097223 */ /* 0x000fca0000000002 */
[----:B------:R0:W-:Y:S02]  /*0ff0*/  STL.64 [R4+0x20], R8 ;  /* 0x0000200804007387 */ /* 0x0001e40000100a00 */
[----:B------:R-:W-:Y:S05]  /*1000*/  @P0 BRA `(.L_x_10) ;  /* 0xfffffff400380947 */ /* 0x000fea000383ffff */
[----:B------:R-:W2:Y:S04]  /*1010*/  LDL.128 R16, [R1+0x20] ;  /* 0x0000200001107983 */ /* 0x000ea80000100c00 */
[----:B0-----:R-:W2:Y:S04]  /*1020*/  LDL.128 R4, [R1+0x60] ;  /* 0x0000600001047983 */ /* 0x001ea80000100c00 */
[----:B------:R-:W3:Y:S04]  /*1030*/  LDL.128 R8, [R1+0x30] ;  /* 0x0000300001087983 */ /* 0x000ee80000100c00 */
[----:B------:R-:W3:Y:S01]  /*1040*/  LDL.128 R12, [R1+0x70] ;  /* 0x00007000010c7983 */ /* 0x000ee20000100c00 */
[----:B------:R-:W0:Y:S01]  /*1050*/  S2UR UR6, SR_CTAID.X ;  /* 0x00000000000679c3 */ /* 0x000e220000002500 */
[----:B------:R-:W1:Y:S01]  /*1060*/  LDCU.64 UR4, c[0x0][0x398] ;  /* 0x00007300ff0477ac */ /* 0x000e620008000a00 */
[----:B------:R-:W-:Y:S01]  /*1070*/  MOV R23, R21 ;  /* 0x0000001500177202 */ /* 0x000fe20000000f00 */
[----:B------:R-:W0:Y:S01]  /*1080*/  S2R R0, SR_TID.X ;  /* 0x0000000000007919 */ /* 0x000e220000002100 */
[----:B------:R-:W-:Y:S01]  /*1090*/  IMAD.MOV.U32 R22, RZ, RZ, R20 ;  /* 0x000000ffff167224 */ /* 0x000fe200078e0014 */
[----:B------:R-:W4:Y:S01]  /*10a0*/  LDCU.64 UR10, c[0x3][URZ] ;  /* 0x00c00000ff0a77ac */ /* 0x000f220008000a00 */
[----:B------:R-:W5:Y:S02]  /*10b0*/  S2R R25, SR_CTAID.Y ;  /* 0x0000000000197919 */ /* 0x000f640000002600 */
[----:B------:R-:W0:Y:S02]  /*10c0*/  LDC R3, c[0x0][0x360] ;  /* 0x0000d800ff037b82 */ /* 0x000e240000000800 */
[----:B0-----:R-:W-:-:S02]  /*10d0*/  IMAD R3, R3, UR6, R0 ;  /* 0x0000000603037c24 */ /* 0x001fc4000f8e0200 */
[----:B-----5:R-:W-:-:S03]  /*10e0*/  IMAD.WIDE.U32 R22, R25, UR12, R22 ;  /* 0x0000000c19167c25 */ /* 0x020fc6000f8e0016 */
[----:B------:R-:W-:Y:S01]  /*10f0*/  IADD3 R3, P0, PT, R3, -R20, RZ ;  /* 0x8000001403037210 */ /* 0x000fe20007f1e0ff */
[----:B------:R-:W-:-:S03]  /*1100*/  IMAD R25, R25, UR13, R23 ;  /* 0x0000000d19197c24 */ /* 0x000fc6000f8e0217 */
[----:B------:R-:W-:Y:S02]  /*1110*/  IADD3.X R20, PT, PT, RZ, ~R21, RZ, P0, !PT ;  /* 0x80000015ff147210 */ /* 0x000fe400007fe4ff */
[----:B------:R-:W-:-:S04]  /*1120*/  LEA R22, P0, R3, R22, 0x4 ;  /* 0x0000001603167211 */ /* 0x000fc800078020ff */
[----:B------:R-:W-:Y:S02]  /*1130*/  LEA.HI.X R3, R3, R25, R20, 0x4, P0 ;  /* 0x0000001903037211 */ /* 0x000fe400000f2414 */
[C---:B-1----:R-:W-:Y:S01]  /*1140*/  LEA R20, P0, R22.reuse, UR4, 0x3 ;  /* 0x0000000416147c11 */ /* 0x042fe2000f8018ff */
[----:B------:R-:W0:Y:S03]  /*1150*/  LDCU UR4, c[0x3][0x8] ;  /* 0x00c00100ff0477ac */ /* 0x000e260008000800 */
[----:B------:R-:W-:Y:S01]  /*1160*/  LEA.HI.X R21, R22, UR5, R3, 0x3, P0 ;  /* 0x0000000516157c11 */ /* 0x000fe200080f1c03 */
[C-C-:B--2---:R-:W-:Y:S01]  /*1170*/  FADD R3, R16.reuse, -R4.reuse ;  /* 0x8000000410037221 */ /* 0x144fe20000000000 */
[----:B------:R-:W-:Y:S01]  /*1180*/  FADD R23, R16, R4 ;  /* 0x0000000410177221 */ /* 0x000fe20000000000 */
[C-C-:B------:R-:W-:Y:S01]  /*1190*/  FADD R22, R17.reuse, -R5.reuse ;  /* 0x8000000511167221 */ /* 0x140fe20000000000 */
[----:B------:R-:W-:Y:S01]  /*11a0*/  FADD R25, R17, R5 ;  /* 0x0000000511197221 */ /* 0x000fe20000000000 */
[C-C-:B------:R-:W-:Y:S01]  /*11b0*/  FADD R24, R18.reuse, -R6.reuse ;  /* 0x8000000612187221 */ /* 0x140fe20000000000 */
[----:B------:R-:W-:Y:S01]  /*11c0*/  FADD R27, R18, R6 ;  /* 0x00000006121b7221 */ /* 0x000fe20000000000 */
[C-C-:B------:R-:W-:Y:S01]  /*11d0*/  FADD R26, R19.reuse, -R7.reuse ;  /* 0x80000007131a7221 */ /* 0x140fe20000000000 */
[----:B------:R-:W-:Y:S01]  /*11e0*/  FADD R28, R19, R7 ;  /* 0x00000007131c7221 */ /* 0x000fe20000000000 */
[C-C-:B---3--:R-:W-:Y:S01]  /*11f0*/  FADD R29, R8.reuse, -R12.reuse ;  /* 0x8000000c081d7221 */ /* 0x148fe20000000000 */
[----:B------:R-:W2:Y:S01]  /*1200*/  LDL.128 R16, [R1+0x40] ;  /* 0x0000400001107983 */ /* 0x000ea20000100c00 */
[----:B------:R-:W-:-:S03]  /*1210*/  FADD R31, R8, R12 ;  /* 0x0000000c081f7221 */ /* 0x000fc60000000000 */
[----:B------:R-:W2:Y:S01]  /*1220*/  LDL.128 R4, [R1+0x80] ;  /* 0x0000800001047983 */ /* 0x000ea20000100c00 */
[C-C-:B------:R-:W-:Y:S01]  /*1230*/  FADD R0, R9.reuse, -R13.reuse ;  /* 0x8000000d09007221 */ /* 0x140fe20000000000 */
[----:B------:R-:W-:Y:S01]  /*1240*/  FADD R30, R9, R13 ;  /* 0x0000000d091e7221 */ /* 0x000fe20000000000 */
[C-C-:B------:R-:W-:Y:S01]  /*1250*/  FADD R2, R10.reuse, -R14.reuse ;  /* 0x8000000e0a027221 */ /* 0x140fe20000000000 */
[----:B------:R-:W-:Y:S01]  /*1260*/  FADD R33, R10, R14 ;  /* 0x0000000e0a217221 */ /* 0x000fe20000000000 */
[C-C-:B------:R-:W-:Y:S01]  /*1270*/  FADD R32, R11.reuse, -R15.reuse ;  /* 0x8000000f0b207221 */ /* 0x140fe20000000000 */
[----:B------:R-:W-:Y:S02]  /*1280*/  FADD R34, R11, R15 ;  /* 0x0000000f0b227221 */ /* 0x000fe40000000000 */
[----:B------:R-:W3:Y:S04]  /*1290*/  LDL.128 R8, [R1+0x50] ;  /* 0x0000500001087983 */ /* 0x000ee80000100c00 */
[----:B------:R-:W3:Y:S01]  /*12a0*/  LDL.128 R12, [R1+0x90] ;  /* 0x00009000010c7983 */ /* 0x000ee20000100c00 */
        /* <DEDUP_REMOVED lines=9> */
[----:B------:R-:W-:Y:S01]  /*1340*/  FADD R8, R8, R12 ;  /* 0x0000000c08087221 */ /* 0x000fe20000000000 */
[C-C-:B------:R-:W-:Y:S01]  /*1350*/  FADD R12, R9.reuse, -R13.reuse ;  /* 0x8000000d090c7221 */ /* 0x140fe20000000000 */
[----:B------:R-:W-:Y:S01]  /*1360*/  FADD R19, R9, R13 ;  /* 0x0000000d09137221 */ /* 0x000fe20000000000 */
[C-C-:B------:R-:W-:Y:S01]  /*1370*/  FADD R9, R10.reuse, -R14.reuse ;  /* 0x8000000e0a097221 */ /* 0x140fe20000000000 */
[----:B------:R-:W-:Y:S01]  /*1380*/  FADD R10, R10, R14 ;  /* 0x0000000e0a0a7221 */ /* 0x000fe20000000000 */
[C-C-:B------:R-:W-:Y:S01]  /*1390*/  FADD R37, R23.reuse, -R16.reuse ;  /* 0x8000001017257221 */ /* 0x140fe20000000000 */
[----:B------:R-:W-:Y:S01]  /*13a0*/  FADD R14, R23, R16 ;  /* 0x00000010170e7221 */ /* 0x000fe20000000000 */
[C-C-:B------:R-:W-:Y:S01]  /*13b0*/  FADD R23, R27.reuse, -R18.reuse ;  /* 0x800000121b177221 */ /* 0x140fe20000000000 */
[----:B------:R-:W-:Y:S01]  /*13c0*/  FADD R27, R27, R18 ;  /* 0x000000121b1b7221 */ /* 0x000fe20000000000 */
[C---:B------:R-:W-:Y:S01]  /*13d0*/  FADD R13, R11.reuse, -R15 ;  /* 0x8000000f0b0d7221 */ /* 0x040fe20000000000 */
[C---:B------:R-:W-:Y:S01]  /*13e0*/  FADD R18, R28.reuse, -R7 ;  /* 0x800000071c127221 */ /* 0x040fe20000000000 */
[----:B------:R-:W-:Y:S01]  /*13f0*/  FADD R11, R11, R15 ;  /* 0x0000000f0b0b7221 */ /* 0x000fe20000000000 */
[C-C-:B------:R-:W-:Y:S01]  /*1400*/  FADD R16, R25.reuse, -R36.reuse ;  /* 0x8000002419107221 */ /* 0x140fe20000000000 */
[----:B------:R-:W-:Y:S01]  /*1410*/  FADD R28, R28, R7 ;  /* 0x000000071c1c7221 */ /* 0x000fe20000000000 */
        /* <DEDUP_REMOVED lines=10> */
[C-C-:B------:R-:W-:Y:S01]  /*14c0*/  FADD R34, R27.reuse, -R10.reuse ;  /* 0x8000000a1b227221 */ /* 0x140fe20000000000 */
[----:B------:R-:W-:Y:S01]  /*14d0*/  FADD R14, R14, R15 ;  /* 0x0000000f0e0e7221 */ /* 0x000fe20000000000 */
[----:B------:R-:W-:-:S04]  /*14e0*/  FADD R27, R27, R10 ;  /* 0x0000000a1b1b7221 */ /* 0x000fc80000000000 */
[C-C-:B------:R-:W-:Y:S01]  /*14f0*/  FADD R10, R14.reuse, R27.reuse ;  /* 0x0000001b0e0a7221 */ /* 0x140fe20000000000 */
[----:B------:R-:W-:Y:S01]  /*1500*/  FADD R14, R14, -R27 ;  /* 0x8000001b0e0e7221 */ /* 0x000fe20000000000 */
[----:B0-----:R-:W-:Y:S01]  /*1510*/  FMUL R27, R26, UR4 ;  /* 0x000000041a1b7c20 */ /* 0x001fe20008400000 */
[C-C-:B------:R-:W-:Y:S01]  /*1520*/  FADD R33, R25.reuse, -R36.reuse ;  /* 0x8000002419217221 */ /* 0x140fe20000000000 */
[----:B------:R-:W-:Y:S01]  /*1530*/  FADD R15, R25, R36 ;  /* 0x00000024190f7221 */ /* 0x000fe20000000000 */
[C---:B------:R-:W-:Y:S01]  /*1540*/  FMUL R25, R24.reuse, UR4 ;  /* 0x0000000418197c20 */ /* 0x040fe20008400000 */
[----:B----4-:R-:W-:Y:S01]  /*1550*/  FFMA R27, R24, UR11, R27 ;  /* 0x0000000b181b7c23 */ /* 0x010fe2000800001b */
[C-C-:B------:R-:W-:Y:S01]  /*1560*/  FADD R24, R29.reuse, R0.reuse ;  /* 0x000000001d187221 */ /* 0x140fe20000000000 */
[----:B------:R-:W-:Y:S01]  /*1570*/  FADD R29, -R29, R0 ;  /* 0x000000001d1d7221 */ /* 0x000fe20000000100 */
[--C-:B------:R-:W-:Y:S01]  /*1580*/  FADD R36, R28, -R11.reuse ;  /* 0x8000000b1c247221 */ /* 0x100fe20000000000 */
[----:B------:R-:W-:Y:S01]  /*1590*/  FMUL R0, R2, UR11 ;  /* 0x0000000b02007c20 */ /* 0x000fe20008400000 */
[----:B------:R-:W-:Y:S01]  /*15a0*/  FADD R28, R28, R11 ;  /* 0x0000000b1c1c7221 */ /* 0x000fe20000000000 */
[----:B------:R-:W-:Y:S01]  /*15b0*/  FFMA R26, R26, UR11, -R25 ;  /* 0x0000000b1a1a7c23 */ /* 0x000fe20008000819 */
[C---:B------:R-:W-:Y:S01]  /*15c0*/  FMUL R25, R32.reuse, UR11 ;  /* 0x0000000b20197c20 */ /* 0x040fe20008400000 */
[----:B------:R-:W-:Y:S01]  /*15d0*/  FFMA R32, R32, UR4, -R0 ;  /* 0x0000000420207c23 */ /* 0x000fe20008000800 */
[----:B------:R-:W-:Y:S01]  /*15e0*/  FADD R11, R15, R28 ;  /* 0x0000001c0f0b7221 */ /* 0x000fe20000000000 */
[C-C-:B------:R-:W-:Y:S01]  /*15f0*/  FADD R0, R3.reuse, -R4.reuse ;  /* 0x8000000403007221 */ /* 0x140fe20000000000 */
[----:B------:R-:W-:Y:S01]  /*1600*/  FADD R4, R3, R4 ;  /* 0x0000000403047221 */ /* 0x000fe20000000000 */
[----:B------:R-:W-:-:S02]  /*1610*/  FMUL R3, R5, UR4 ;  /* 0x0000000405037c20 */ /* 0x000fc40008400000 */
[----:B------:R0:W-:Y:S01]  /*1620*/  STG.E.64 desc[UR8][R20.64], R10 ;  /* 0x0000000a14007986 */ /* 0x0001e2000c101b08 */
[----:B------:R-:W-:Y:S01]  /*1630*/  FFMA R25, R2, UR4, R25 ;  /* 0x0000000402197c23 */ /* 0x000fe20008000019 */
[C-C-:B------:R-:W-:Y:S01]  /*1640*/  FADD R2, R22.reuse, R35.reuse ;  /* 0x0000002316027221 */ /* 0x140fe20000000000 */
[----:B------:R-:W-:Y:S01]  /*1650*/  FADD R15, R15, -R28 ;  /* 0x8000001c0f0f7221 */ /* 0x000fe20000000000 */
[----:B------:R-:W-:Y:S01]  /*1660*/  FADD R35, R22, -R35 ;  /* 0x8000002316237221 */ /* 0x000fe20000000000 */
[----:B------:R-:W-:Y:S01]  /*1670*/  FMUL R28, R9, UR11 ;  /* 0x0000000b091c7c20 */ /* 0x000fe20008400000 */
[----:B------:R-:W-:Y:S01]  /*1680*/  FMUL R22, R13, UR11 ;  /* 0x0000000b0d167c20 */ /* 0x000fe20008400000 */
[C---:B0-----:R-:W-:Y:S01]  /*1690*/  FFMA R10, R6.reuse, UR11, -R3 ;  /* 0x0000000b060a7c23 */ /* 0x041fe20008000803 */
[----:B------:R-:W-:-:S04]  /*16a0*/  FMUL R6, R6, UR4 ;  /* 0x0000000406067c20 */ /* 0x000fc80008400000 */
[----:B------:R-:W-:Y:S01]  /*16b0*/  FFMA R5, R5, -UR11, -R6 ;  /* 0x8000000b05057c23 */ /* 0x000fe20008000806 */
[----:B------:R-:W-:-:S03]  /*16c0*/  FFMA R28, R13, UR4, -R28 ;  /* 0x000000040d1c7c23 */ /* 0x000fc6000800081c */
[C-C-:B------:R-:W-:Y:S01]  /*16d0*/  FADD R6, R26.reuse, -R5.reuse ;  /* 0x800000051a067221 */ /* 0x140fe20000000000 */
[----:B------:R-:W-:Y:S01]  /*16e0*/  FADD R26, R26, R5 ;  /* 0x000000051a1a7221 */ /* 0x000fe20000000000 */
[----:B------:R-:W-:Y:S01]  /*16f0*/  FFMA R5, R9, -UR4, -R22 ;  /* 0x8000000409057c23 */ /* 0x000fe20008000816 */
[----:B------:R-:W0:Y:S01]  /*1700*/  LDCU.64 UR4, c[0x0][0x388] ;  /* 0x00007100ff0477ac */ /* 0x000e220008000a00 */
[C-C-:B------:R-:W-:Y:S01]  /*1710*/  FADD R3, R27.reuse, -R10.reuse ;  /* 0x8000000a1b037221 */ /* 0x140fe20000000000 */
[----:B------:R-:W-:Y:S01]  /*1720*/  FADD R27, R27, R10 ;  /* 0x0000000a1b1b7221 */ /* 0x000fe20000000000 */
[C-C-:B------:R-:W-:Y:S01]  /*1730*/  FADD R10, -R17.reuse, R12.reuse ;  /* 0x0000000c110a7221 */ /* 0x140fe20000000100 */
[----:B------:R-:W-:-:S03]  /*1740*/  FADD R12, -R17, -R12 ;  /* 0x8000000c110c7221 */ /* 0x000fc60000000100 */
[----:B------:R-:W-:Y:S01]  /*1750*/  FMUL R11, R10, UR10 ;  /* 0x0000000a0a0b7c20 */ /* 0x000fe20008400000 */
[----:B------:R-:W-:-:S03]  /*1760*/  FMUL R12, R12, UR10 ;  /* 0x0000000a0c0c7c20 */ /* 0x000fc60008400000 */
[C-C-:B------:R-:W-:Y:S01]  /*1770*/  FFMA R9, R24.reuse, UR10, -R11.reuse ;  /* 0x0000000a18097c23 */ /* 0x140fe2000800080b */
[----:B------:R-:W-:Y:S01]  /*1780*/  FFMA R11, R24, UR10, R11 ;  /* 0x0000000a180b7c23 */ /* 0x000fe2000800000b */
[----:B------:R-:W-:Y:S01]  /*1790*/  FFMA R17, R29, UR10, -R12 ;  /* 0x0000000a1d117c23 */ /* 0x000fe2000800080c */
[----:B------:R-:W-:Y:S01]  /*17a0*/  FADD R24, R25, -R28 ;  /* 0x8000001c19187221 */ /* 0x000fe20000000000 */
[----:B------:R-:W-:Y:S01]  /*17b0*/  FFMA R12, R29, UR10, R12 ;  /* 0x0000000a1d0c7c23 */ /* 0x000fe2000800000c */
[----:B------:R-:W-:Y:S01]  /*17c0*/  FADD R28, R25, R28 ;  /* 0x0000001c191c7221 */ /* 0x000fe20000000000 */
[----:B0-----:R-:W-:Y:S01]  /*17d0*/  USHF.L.U32 UR6, UR4, 0x3, URZ ;  /* 0x0000000304067899 */ /* 0x001fe200080006ff */
[C-C-:B------:R-:W-:Y:S01]  /*17e0*/  FADD R22, R4.reuse, -R11.reuse ;  /* 0x8000000b04167221 */ /* 0x140fe20000000000 */
[----:B------:R-:W-:Y:S01]  /*17f0*/  FADD R10, R4, R11 ;  /* 0x0000000b040a7221 */ /* 0x000fe20000000000 */
[C-C-:B------:R-:W-:Y:S01]  /*1800*/  FADD R13, R32.reuse, -R5.reuse ;  /* 0x80000005200d7221 */ /* 0x140fe20000000000 */
[C-C-:B------:R-:W-:Y:S01]  /*1810*/  FADD R25, R35.reuse, -R12.reuse ;  /* 0x8000000c23197221 */ /* 0x140fe20000000000 */
[----:B------:R-:W-:Y:S01]  /*1820*/  FADD R11, R35, R12 ;  /* 0x0000000c230b7221 */ /* 0x000fe20000000000 */
[C-C-:B------:R-:W-:Y:S01]  /*1830*/  FADD R29, R27.reuse, R28.reuse ;  /* 0x0000001c1b1d7221 */ /* 0x140fe20000000000 */
[----:B------:R-:W-:Y:S01]  /*1840*/  USHF.L.U64.HI UR4, UR4, 0x3, UR5 ;  /* 0x0000000304047899 */ /* 0x000fe20008010205 */
[----:B------:R-:W-:Y:S01]  /*1850*/  FADD R5, R32, R5 ;  /* 0x0000000520057221 */ /* 0x000fe20000000000 */
[----:B------:R-:W-:Y:S01]  /*1860*/  FADD R12, R27, -R28 ;  /* 0x8000001c1b0c7221 */ /* 0x000fe20000000000 */
[----:B------:R-:W-:Y:S01]  /*1870*/  IADD3 R28, P0, PT, R20, UR6, RZ ;  /* 0x00000006141c7c10 */ /* 0x000fe2000ff1e0ff */
[----:B------:R-:W-:Y:S01]  /*1880*/  FADD R4, R10, R29 ;  /* 0x0000001d0a047221 */ /* 0x000fe20000000000 */
[----:B------:R-:W-:Y:S01]  /*1890*/  FADD R27, R26, -R5 ;  /* 0x800000051a1b7221 */ /* 0x000fe20000000000 */
[----:B------:R-:W-:Y:S01]  /*18a0*/  FADD R10, R10, -R29 ;  /* 0x8000001d0a0a7221 */ /* 0x000fe20000000000 */
[----:B------:R-:W-:Y:S01]  /*18b0*/  FADD R26, R26, R5 ;  /* 0x000000051a1a7221 */ /* 0x000fe20000000000 */
[----:B------:R-:W-:Y:S01]  /*18c0*/  IADD3.X R29, PT, PT, R21, UR4, RZ, P0, !PT ;  /* 0x00000004151d7c10 */ /* 0x000fe200087fe4ff */
[C-C-:B------:R-:W-:Y:S01]  /*18d0*/  FADD R21, -R19.reuse, R30.reuse ;  /* 0x0000001e13157221 */ /* 0x140fe20000000100 */
[----:B------:R-:W-:Y:S01]  /*18e0*/  FADD R30, -R19, -R30 ;  /* 0x8000001e131e7221 */ /* 0x000fe20000000100 */
[----:B------:R-:W-:Y:S01]  /*18f0*/  FADD R5, R11, R26 ;  /* 0x0000001a0b057221 */ /* 0x000fe20000000000 */
[C-C-:B------:R-:W-:Y:S01]  /*1900*/  FADD R20, R23.reuse, R18.reuse ;  /* 0x0000001217147221 */ /* 0x140fe20000000000 */
[----:B------:R-:W-:Y:S01]  /*1910*/  FADD R23, -R23, R18 ;  /* 0x0000001217177221 */ /* 0x000fe20000000100 */
[----:B------:R-:W-:Y:S01]  /*1920*/  FMUL R19, R21, UR10 ;  /* 0x0000000a15137c20 */ /* 0x000fe20008400000 */
[C-C-:B------:R-:W-:Y:S01]  /*1930*/  FADD R18, R37.reuse, -R8.reuse ;  /* 0x8000000825127221 */ /* 0x140fe20000000000 */
[----:B------:R-:W-:Y:S01]  /*1940*/  FMUL R30, R30, UR10 ;  /* 0x0000000a1e1e7c20 */ /* 0x000fe20008400000 */
[----:B------:R-:W-:Y:S01]  /*1950*/  FADD R37, R37, R8 ;  /* 0x0000000825257221 */ /* 0x000fe20000000000 */
[C-C-:B------:R-:W-:Y:S01]  /*1960*/  FADD R8, R16.reuse, R7.reuse ;  /* 0x0000000710087221 */ /* 0x140fe20000000000 */
[----:B------:R-:W-:Y:S01]  /*1970*/  FADD R21, R16, -R7 ;  /* 0x8000000710157221 */ /* 0x000fe20000000000 */
[----:B------:R0:W-:Y:S01]  /*1980*/  STG.E.64 desc[UR8][R28.64], R4 ;  /* 0x000000041c007986 */ /* 0x0001e2000c101b08 */
[C-C-:B------:R-:W-:Y:S01]  /*1990*/  FFMA R7, R20.reuse, UR10, -R19.reuse ;  /* 0x0000000a14077c23 */ /* 0x140fe20008000813 */
[----:B------:R-:W-:Y:S01]  /*19a0*/  FFMA R16, R20, UR10, R19 ;  /* 0x0000000a14107c23 */ /* 0x000fe20008000013 */
[----:B------:R-:W-:Y:S01]  /*19b0*/  FADD R11, R11, -R26 ;  /* 0x8000001a0b0b7221 */ /* 0x000fe20000000000 */
[C-C-:B------:R-:W-:Y:S01]  /*19c0*/  FFMA R20, R23.reuse, UR10, R30.reuse ;  /* 0x0000000a17147c23 */ /* 0x140fe2000800001e */
[----:B------:R-:W-:Y:S01]  /*19d0*/  FFMA R19, R23, UR10, -R30 ;  /* 0x0000000a17137c23 */ /* 0x000fe2000800081e */
[C-C-:B------:R-:W-:Y:S01]  /*19e0*/  FADD R26, -R24.reuse, R13.reuse ;  /* 0x0000000d181a7221 */ /* 0x140fe20000000100 */
[----:B------:R-:W-:Y:S01]  /*19f0*/  FADD R30, -R24, -R13 ;  /* 0x8000000d181e7221 */ /* 0x000fe20000000100 */
[----:B------:R-:W-:Y:S01]  /*1a00*/  FADD R23, R3, R6 ;  /* 0x0000000603177221 */ /* 0x000fe20000000000 */
[----:B0-----:R-:W-:Y:S01]  /*1a10*/  IADD3 R28, P0, PT, R28, UR6, RZ ;  /* 0x000000061c1c7c10 */ /* 0x001fe2000ff1e0ff */
[----:B------:R-:W-:Y:S01]  /*1a20*/  FADD R4, R37, R16 ;  /* 0x0000001025047221 */ /* 0x000fe20000000000 */
[----:B------:R-:W-:Y:S01]  /*1a30*/  FADD R5, R21, R20 ;  /* 0x0000001415057221 */ /* 0x000fe20000000000 */
[----:B------:R-:W-:Y:S01]  /*1a40*/  FMUL R24, R26, UR10 ;  /* 0x0000000a1a187c20 */ /* 0x000fe20008400000 */
[----:B------:R-:W-:Y:S01]  /*1a50*/  IADD3.X R29, PT, PT, R29, UR4, RZ, P0, !PT ;  /* 0x000000041d1d7c10 */ /* 0x000fe200087fe4ff */
[----:B------:R-:W-:Y:S01]  /*1a60*/  FADD R3, -R3, R6 ;  /* 0x0000000603037221 */ /* 0x000fe20000000100 */
[----:B------:R-:W-:Y:S01]  /*1a70*/  FMUL R30, R30, UR10 ;  /* 0x0000000a1e1e7c20 */ /* 0x000fe20008400000 */
[C-C-:B------:R-:W-:Y:S01]  /*1a80*/  FADD R6, R0.reuse, -R17.reuse ;  /* 0x8000001100067221 */ /* 0x140fe20000000000 */
[----:B------:R-:W-:Y:S01]  /*1a90*/  FADD R13, R0, R17 ;  /* 0x00000011000d7221 */ /* 0x000fe20000000000 */
[----:B------:R0:W-:Y:S01]  /*1aa0*/  STG.E.64 desc[UR8][R28.64], R4 ;  /* 0x000000041c007986 */ /* 0x0001e2000c101b08 */
[C-C-:B------:R-:W-:Y:S01]  /*1ab0*/  FADD R0, R2.reuse, R9.reuse ;  /* 0x0000000902007221 */ /* 0x140fe20000000000 */
[----:B------:R-:W-:Y:S01]  /*1ac0*/  FADD R26, R2, -R9 ;  /* 0x80000009021a7221 */ /* 0x000fe20000000000 */
[C-C-:B------:R-:W-:Y:S01]  /*1ad0*/  FFMA R35, R23.reuse, UR10, -R24.reuse ;  /* 0x0000000a17237c23 */ /* 0x140fe20008000818 */
[----:B------:R-:W-:Y:S01]  /*1ae0*/  FFMA R24, R23, UR10, R24 ;  /* 0x0000000a17187c23 */ /* 0x000fe20008000018 */
[C-C-:B------:R-:W-:Y:S01]  /*1af0*/  FFMA R9, R3.reuse, UR10, R30.reuse ;  /* 0x0000000a03097c23 */ /* 0x140fe2000800001e */
[----:B------:R-:W-:-:S02]  /*1b00*/  FFMA R23, R3, UR10, -R30 ;  /* 0x0000000a03177c23 */ /* 0x000fc4000800081e */
[----:B------:R-:W-:Y:S01]  /*1b10*/  FADD R2, R13, R24 ;  /* 0x000000180d027221 */ /* 0x000fe20000000000 */
[----:B------:R-:W-:Y:S01]  /*1b20*/  FADD R3, R26, R9 ;  /* 0x000000091a037221 */ /* 0x000fe20000000000 */
[----:B0-----:R-:W-:-:S04]  /*1b30*/  IADD3 R4, P0, PT, R28, UR6, RZ ;  /* 0x000000061c047c10 */ /* 0x001fc8000ff1e0ff */
[----:B------:R-:W-:Y:S02]  /*1b40*/  IADD3.X R5, PT, PT, R29, UR4, RZ, P0, !PT ;  /* 0x000000041d057c10 */ /* 0x000fe400087fe4ff */
[----:B------:R-:W-:-:S03]  /*1b50*/  IADD3 R28, P0, PT, R4, UR6, RZ ;  /* 0x00000006041c7c10 */ /* 0x000fc6000ff1e0ff */
[----:B------:R0:W-:Y:S01]  /*1b60*/  STG.E.64 desc[UR8][R4.64], R2 ;  /* 0x0000000204007986 */ /* 0x0001e2000c101b08 */
[----:B------:R-:W-:Y:S01]  /*1b70*/  IADD3.X R29, PT, PT, R5, UR4, RZ, P0, !PT ;  /* 0x00000004051d7c10 */ /* 0x000fe200087fe4ff */
[----:B0-----:R-:W-:Y:S01]  /*1b80*/  FADD R4, R31, R36 ;  /* 0x000000241f047221 */ /* 0x001fe20000000000 */
[----:B------:R-:W-:Y:S01]  /*1b90*/  FADD R5, R33, -R34 ;  /* 0x8000002221057221 */ /* 0x000fe20000000000 */
[----:B------:R-:W-:-:S04]  /*1ba0*/  IADD3 R2, P0, PT, R28, UR6, RZ ;  /* 0x000000061c027c10 */ /* 0x000fc8000ff1e0ff */
[----:B------:R0:W-:Y:S01]  /*1bb0*/  STG.E.64 desc[UR8][R28.64], R4 ;  /* 0x000000041c007986 */ /* 0x0001e2000c101b08 */
[----:B------:R-:W-:Y:S01]  /*1bc0*/  IADD3.X R3, PT, PT, R29, UR4, RZ, P0, !PT ;  /* 0x000000041d037c10 */ /* 0x000fe200087fe4ff */
[----:B0-----:R-:W-:Y:S01]  /*1bd0*/  FADD R28, R22, R27 ;  /* 0x0000001b161c7221 */ /* 0x001fe20000000000 */
[----:B------:R-:W-:-:S05]  /*1be0*/  FADD R29, R25, -R12 ;  /* 0x8000000c191d7221 */ /* 0x000fca0000000000 */
[----:B------:R0:W-:Y:S02]  /*1bf0*/  STG.E.64 desc[UR8][R2.64], R28 ;  /* 0x0000001c02007986 */ /* 0x0001e4000c101b08 */
[----:B0-----:R-:W-:Y:S01]  /*1c00*/  IADD3 R28, P0, PT, R2, UR6, RZ ;  /* 0x00000006021c7c10 */ /* 0x001fe2000ff1e0ff */
[----:B------:R-:W-:-:S03]  /*1c10*/  FADD R2, R18, R19 ;  /* 0x0000001312027221 */ /* 0x000fc60000000000 */
[----:B------:R-:W-:Y:S01]  /*1c20*/  IADD3.X R29, PT, PT, R3, UR4, RZ, P0, !PT ;  /* 0x00000004031d7c10 */ /* 0x000fe200087fe4ff */
[----:B------:R-:W-:-:S05]  /*1c30*/  FADD R3, R8, -R7 ;  /* 0x8000000708037221 */ /* 0x000fca0000000000 */
[----:B------:R0:W-:Y:S01]  /*1c40*/  STG.E.64 desc[UR8][R28.64], R2 ;  /* 0x000000021c007986 */ /* 0x0001e2000c101b08 */
[----:B------:R-:W-:Y:S01]  /*1c50*/  FADD R4, R6, R23 ;  /* 0x0000001706047221 */ /* 0x000fe20000000000 */
[----:B------:R-:W-:Y:S01]  /*1c60*/  FADD R5, R0, -R35 ;  /* 0x8000002300057221 */ /* 0x000fe20000000000 */
[----:B0-----:R-:W-:-:S04]  /*1c70*/  IADD3 R2, P0, PT, R28, UR6, RZ ;  /* 0x000000061c027c10 */ /* 0x001fc8000ff1e0ff */
[----:B------:R-:W-:-:S05]  /*1c80*/  IADD3.X R3, PT, PT, R29, UR4, RZ, P0, !PT ;  /* 0x000000041d037c10 */ /* 0x000fca00087fe4ff */
[----:B------:R0:W-:Y:S02]  /*1c90*/  STG.E.64 desc[UR8][R2.64], R4 ;  /* 0x0000000402007986 */ /* 0x0001e4000c101b08 */
[----:B0-----:R-:W-:-:S04]  /*1ca0*/  IADD3 R4, P0, PT, R2, UR6, RZ ;  /* 0x0000000602047c10 */ /* 0x001fc8000ff1e0ff */
[----:B------:R-:W-:Y:S02]  /*1cb0*/  IADD3.X R5, PT, PT, R3, UR4, RZ, P0, !PT ;  /* 0x0000000403057c10 */ /* 0x000fe400087fe4ff */
[----:B------:R-:W-:-:S04]  /*1cc0*/  IADD3 R28, P0, PT, R4, UR6, RZ ;  /* 0x00000006041c7c10 */ /* 0x000fc8000ff1e0ff */
[----:B------:R-:W-:Y:S02]  /*1cd0*/  IADD3.X R29, PT, PT, R5, UR4, RZ, P0, !PT ;  /* 0x00000004051d7c10 */ /* 0x000fe400087fe4ff */
[----:B------:R-:W-:Y:S01]  /*1ce0*/  IADD3 R2, P0, PT, R28, UR6, RZ ;  /* 0x000000061c027c10 */ /* 0x000fe2000ff1e0ff */
[----:B------:R-:W-:-:S03]  /*1cf0*/  FADD R17, R21, -R20 ;  /* 0x8000001415117221 */ /* 0x000fc60000000000 */
[----:B------:R-:W-:Y:S02]  /*1d00*/  IADD3.X R3, PT, PT, R29, UR4, RZ, P0, !PT ;  /* 0x000000041d037c10 */ /* 0x000fe400087fe4ff */
[----:B------:R-:W-:-:S04]  /*1d10*/  IADD3 R20, P0, PT, R2, UR6, RZ ;  /* 0x0000000602147c10 */ /* 0x000fc8000ff1e0ff */
[----:B------:R-:W-:Y:S02]  /*1d20*/  IADD3.X R21, PT, PT, R3, UR4, RZ, P0, !PT ;  /* 0x0000000403157c10 */ /* 0x000fe400087fe4ff */
[----:B------:R-:W-:Y:S01]  /*1d30*/  IADD3 R30, P0, PT, R20, UR6, RZ ;  /* 0x00000006141e7c10 */ /* 0x000fe2000ff1e0ff */
[----:B------:R-:W-:Y:S01]  /*1d40*/  FADD R32, R31, -R36 ;  /* 0x800000241f207221 */ /* 0x000fe20000000000 */
[----:B------:R0:W-:Y:S02]  /*1d50*/  STG.E.64 desc[UR8][R4.64], R14 ;  /* 0x0000000e04007986 */ /* 0x0001e4000c101b08 */
[----:B------:R-:W-:Y:S01]  /*1d60*/  IADD3.X R31, PT, PT, R21, UR4, RZ, P0, !PT ;  /* 0x00000004151f7c10 */ /* 0x000fe200087fe4ff */
[----:B------:R-:W-:Y:S01]  /*1d70*/  FADD R16, R37, -R16 ;  /* 0x8000001025107221 */ /* 0x000fe20000000000 */
[----:B------:R1:W-:Y:S01]  /*1d80*/  STG.E.64 desc[UR8][R28.64], R10 ;  /* 0x0000000a1c007986 */ /* 0x0003e2000c101b08 */
[----:B0-----:R-:W-:-:S04]  /*1d90*/  IADD3 R14, P0, PT, R30, UR6, RZ ;  /* 0x000000061e0e7c10 */ /* 0x001fc8000ff1e0ff */
[----:B------:R-:W-:Y:S02]  /*1da0*/  IADD3.X R15, PT, PT, R31, UR4, RZ, P0, !PT ;  /* 0x000000041f0f7c10 */ /* 0x000fe400087fe4ff */
[----:B-1----:R-:W-:Y:S01]  /*1db0*/  IADD3 R10, P0, PT, R14, UR6, RZ ;  /* 0x000000060e0a7c10 */ /* 0x002fe2000ff1e0ff */
[----:B------:R0:W-:Y:S01]  /*1dc0*/  STG.E.64 desc[UR8][R2.64], R16 ;  /* 0x0000001002007986 */ /* 0x0001e2000c101b08 */
[----:B------:R-:W-:Y:S01]  /*1dd0*/  FADD R4, R13, -R24 ;  /* 0x800000180d047221 */ /* 0x000fe20000000000 */
[----:B------:R-:W-:Y:S01]  /*1de0*/  FADD R5, R26, -R9 ;  /* 0x800000091a057221 */ /* 0x000fe20000000000 */
[----:B------:R-:W-:Y:S01]  /*1df0*/  IADD3.X R11, PT, PT, R15, UR4, RZ, P0, !PT ;  /* 0x000000040f0b7c10 */ /* 0x000fe200087fe4ff */
[----:B------:R-:W-:Y:S01]  /*1e00*/  FADD R33, R33, R34 ;  /* 0x0000002221217221 */ /* 0x000fe20000000000 */
[----:B------:R-:W-:Y:S01]  /*1e10*/  FADD R24, R22, -R27 ;  /* 0x8000001b16187221 */ /* 0x000fe20000000000 */
[----:B------:R-:W-:Y:S01]  /*1e20*/  FADD R25, R25, R12 ;  /* 0x0000000c19197221 */ /* 0x000fe20000000000 */
[----:B------:R-:W-:Y:S01]  /*1e30*/  FADD R18, R18, -R19 ;  /* 0x8000001312127221 */ /* 0x000fe20000000000 */
[----:B------:R-:W-:Y:S01]  /*1e40*/  FADD R19, R8, R7 ;  /* 0x0000000708137221 */ /* 0x000fe20000000000 */
[----:B------:R-:W-:Y:S01]  /*1e50*/  FADD R6, R6, -R23 ;  /* 0x8000001706067221 */ /* 0x000fe20000000000 */
[----:B------:R-:W-:Y:S01]  /*1e60*/  FADD R7, R0, R35 ;  /* 0x0000002300077221 */ /* 0x000fe20000000000 */
[----:B0-----:R-:W-:Y:S01]  /*1e70*/  IADD3 R2, P0, PT, R10, UR6, RZ ;  /* 0x000000060a027c10 */ /* 0x001fe2000ff1e0ff */
[----:B------:R-:W-:Y:S03]  /*1e80*/  STG.E.64 desc[UR8][R20.64], R4 ;  /* 0x0000000414007986 */ /* 0x000fe6000c101b08 */
[----:B------:R-:W-:Y:S01]  /*1e90*/  IADD3.X R3, PT, PT, R11, UR4, RZ, P0, !PT ;  /* 0x000000040b037c10 */ /* 0x000fe200087fe4ff */
[----:B------:R-:W-:Y:S04]  /*1ea0*/  STG.E.64 desc[UR8][R30.64], R32 ;  /* 0x000000201e007986 */ /* 0x000fe8000c101b08 */
[----:B------:R-:W-:Y:S04]  /*1eb0*/  STG.E.64 desc[UR8][R14.64], R24 ;  /* 0x000000180e007986 */ /* 0x000fe8000c101b08 */
[----:B------:R-:W-:Y:S04]  /*1ec0*/  STG.E.64 desc[UR8][R10.64], R18 ;  /* 0x000000120a007986 */ /* 0x000fe8000c101b08 */
[----:B------:R-:W-:Y:S01]  /*1ed0*/  STG.E.64 desc[UR8][R2.64], R6 ;  /* 0x0000000602007986 */ /* 0x000fe2000c101b08 */
[----:B------:R-:W-:Y:S05]  /*1ee0*/  EXIT ;  /* 0x000000000000794d */ /* 0x000fea0003800000 */
        .weak           $__internal_0_$__cuda_sm20_div_rn_f64_full
        .type           $__internal_0_$__cuda_sm20_div_rn_f64_full,@function
        .size           $__internal_0_$__cuda_sm20_div_rn_f64_full,($__internal_1_$__cuda_sm20_rem_s64 - $__internal_0_$__cuda_sm20_div_rn_f64_full)
$__internal_0_$__cuda_sm20_div_rn_f64_full:
[C---:B------:R-:W-:Y:S01]  /*1ef0*/  FSETP.GEU.AND P0, PT, |R5|.reuse, 1.469367938527859385e-39, PT ;  /* 0x001000000500780b */ /* 0x040fe20003f0e200 */
[----:B------:R-:W-:Y:S01]  /*1f00*/  IMAD.MOV.U32 R9, RZ, RZ, R15 ;  /* 0x000000ffff097224 */ /* 0x000fe200078e000f */
[----:B------:R-:W-:Y:S01]  /*1f10*/  LOP3.LUT R2, R5, 0x800fffff, RZ, 0xc0, !PT ;  /* 0x800fffff05027812 */ /* 0x000fe200078ec0ff */
[----:B------:R-:W-:Y:S01]  /*1f20*/  HFMA2 R10, -RZ, RZ, 0, 5.9604644775390625e-08 ;  /* 0x00000001ff0a7431 */ /* 0x000fe200000001ff */
[----:B------:R-:W-:Y:S01]  /*1f30*/  MOV R8, R14 ;  /* 0x0000000e00087202 */ /* 0x000fe20000000f00 */
[----:B------:R-:W-:Y:S01]  /*1f40*/  BSSY.RECONVERGENT B1, `(.L_x_11) ;  /* 0x0000054000017945 */ /* 0x000fe20003800200 */
[----:B------:R-:W-:Y:S02]  /*1f50*/  LOP3.LUT R3, R2, 0x3ff00000, RZ, 0xfc, !PT ;  /* 0x3ff0000002037812 */ /* 0x000fe400078efcff */
[----:B------:R-:W-:Y:S02]  /*1f60*/  MOV R2, R4 ;  /* 0x0000000400027202 */ /* 0x000fe40000000f00 */
[----:B------:R-:W-:-:S02]  /*1f70*/  FSETP.GEU.AND P2, PT, |R9|, 1.469367938527859385e-39, PT ;  /* 0x001000000900780b */ /* 0x000fc40003f4e200 */
[----:B------:R-:W-:Y:S01]  /*1f80*/  LOP3.LUT R12, R9, 0x7ff00000, RZ, 0xc0, !PT ;  /* 0x7ff00000090c7812 */ /* 0x000fe200078ec0ff */
[----:B------:R-:W-:Y:S01]  /*1f90*/  @!P0 DMUL R2, R4, 8.98846567431157953865e+307 ;  /* 0x7fe0000004028828 */ /* 0x000fe20000000000 */
[----:B------:R-:W-:-:S03]  /*1fa0*/  LOP3.LUT R23, R5, 0x7ff00000, RZ, 0xc0, !PT ;  /* 0x7ff0000005177812 */ /* 0x000fc600078ec0ff */
[----:B------:R-:W-:Y:S01]  /*1fb0*/  IMAD.MOV.U32 R22, RZ, RZ, R12 ;  /* 0x000000ffff167224 */ /* 0x000fe200078e000c */
[C---:B------:R-:W-:Y:S01]  /*1fc0*/  ISETP.GE.U32.AND P1, PT, R12.reuse, R23, PT ;  /* 0x000000170c00720c */ /* 0x040fe20003f26070 */
[----:B------:R-:W0:Y:S04]  /*1fd0*/  MUFU.RCP64H R11, R3 ;  /* 0x00000003000b7308 */ /* 0x000e280000001800 */
[----:B------:R-:W-:Y:S02]  /*1fe0*/  @!P2 LOP3.LUT R13, R5, 0x7ff00000, RZ, 0xc0, !PT ;  /* 0x7ff00000050da812 */ /* 0x000fe400078ec0ff */
[----:B------:R-:W-:Y:S02]  /*1ff0*/  @!P0 LOP3.LUT R23, R3, 0x7ff00000, RZ, 0xc0, !PT ;  /* 0x7ff0000003178812 */ /* 0x000fe400078ec0ff */
[----:B------:R-:W-:-:S02]  /*2000*/  @!P2 ISETP.GE.U32.AND P3, PT, R12, R13, PT ;  /* 0x0000000d0c00a20c */ /* 0x000fc40003f66070 */
[----:B------:R-:W-:Y:S02]  /*2010*/  MOV R13, 0x1ca00000 ;  /* 0x1ca00000000d7802 */ /* 0x000fe40000000f00 */
[----:B------:R-:W-:Y:S01]  /*2020*/  IADD3 R25, PT, PT, R23, -0x1, RZ ;  /* 0xffffffff17197810 */ /* 0x000fe20007ffe0ff */
[----:B0-----:R-:W-:-:S08]  /*2030*/  DFMA R14, R10, -R2, 1 ;  /* 0x3ff000000a0e742b */ /* 0x001fd00000000802 */
[----:B------:R-:W-:-:S08]  /*2040*/  DFMA R14, R14, R14, R14 ;  /* 0x0000000e0e0e722b */ /* 0x000fd0000000000e */
[----:B------:R-:W-:Y:S01]  /*2050*/  DFMA R16, R10, R14, R10 ;  /* 0x0000000e0a10722b */ /* 0x000fe2000000000a */
[C---:B------:R-:W-:Y:S02]  /*2060*/  @!P2 SEL R15, R13.reuse, 0x63400000, !P3 ;  /* 0x634000000d0fa807 */ /* 0x040fe40005800000 */
[----:B------:R-:W-:Y:S02]  /*2070*/  SEL R11, R13, 0x63400000, !P1 ;  /* 0x634000000d0b7807 */ /* 0x000fe40004800000 */
[--C-:B------:R-:W-:Y:S02]  /*2080*/  @!P2 LOP3.LUT R15, R15, 0x80000000, R9.reuse, 0xf8, !PT ;  /* 0x800000000f0fa812 */ /* 0x100fe400078ef809 */
[----:B------:R-:W-:Y:S01]  /*2090*/  LOP3.LUT R11, R11, 0x800fffff, R9, 0xf8, !PT ;  /* 0x800fffff0b0b7812 */ /* 0x000fe200078ef809 */
[----:B------:R-:W-:Y:S01]  /*20a0*/  DFMA R18, R16, -R2, 1 ;  /* 0x3ff000001012742b */ /* 0x000fe20000000802 */
[----:B------:R-:W-:Y:S02]  /*20b0*/  @!P2 LOP3.LUT R15, R15, 0x100000, RZ, 0xfc, !PT ;  /* 0x001000000f0fa812 */ /* 0x000fe400078efcff */
[----:B------:R-:W-:-:S02]  /*20c0*/  MOV R10, R8 ;  /* 0x00000008000a7202 */ /* 0x000fc40000000f00 */
[----:B------:R-:W-:-:S03]  /*20d0*/  @!P2 MOV R14, RZ ;  /* 0x000000ff000ea202 */ /* 0x000fc60000000f00 */
[----:B------:R-:W-:-:S03]  /*20e0*/  DFMA R18, R16, R18, R16 ;  /* 0x000000121012722b */ /* 0x000fc60000000010 */
[----:B------:R-:W-:-:S08]  /*20f0*/  @!P2 DFMA R10, R10, 2, -R14 ;  /* 0x400000000a0aa82b */ /* 0x000fd0000000080e */
[----:B------:R-:W-:Y:S02]  /*2100*/  DMUL R14, R18, R10 ;  /* 0x0000000a120e7228 */ /* 0x000fe40000000000 */
[----:B------:R-:W-:-:S04]  /*2110*/  @!P2 LOP3.LUT R22, R11, 0x7ff00000, RZ, 0xc0, !PT ;  /* 0x7ff000000b16a812 */ /* 0x000fc800078ec0ff */
[----:B------:R-:W-:Y:S02]  /*2120*/  IADD3 R24, PT, PT, R22, -0x1, RZ ;  /* 0xffffffff16187810 */ /* 0x000fe40007ffe0ff */
[----:B------:R-:W-:Y:S02]  /*2130*/  DFMA R16, R14, -R2, R10 ;  /* 0x800000020e10722b */ /* 0x000fe4000000000a */
[----:B------:R-:W-:-:S04]  /*2140*/  ISETP.GT.U32.AND P0, PT, R24, 0x7feffffe, PT ;  /* 0x7feffffe1800780c */ /* 0x000fc80003f04070 */
[----:B------:R-:W-:Y:S02]  /*2150*/  ISETP.GT.U32.OR P0, PT, R25, 0x7feffffe, P0 ;  /* 0x7feffffe1900780c */ /* 0x000fe40000704470 */
[----:B------:R-:W-:-:S11]  /*2160*/  DFMA R14, R18, R16, R14 ;  /* 0x00000010120e722b */ /* 0x000fd6000000000e */
[----:B------:R-:W-:Y:S05]  /*2170*/  @P0 BRA `(.L_x_12) ;  /* 0x00000000006c0947 */ /* 0x000fea0003800000 */
[----:B------:R-:W-:-:S04]  /*2180*/  LOP3.LUT R9, R5, 0x7ff00000, RZ, 0xc0, !PT ;  /* 0x7ff0000005097812 */ /* 0x000fc800078ec0ff */
[CC--:B------:R-:W-:Y:S02]  /*2190*/  VIADDMNMX R8, R12.reuse, -R9.reuse, 0xb9600000, !PT ;  /* 0xb96000000c087446 */ /* 0x0c0fe40007800909 */
[----:B------:R-:W-:Y:S02]  /*21a0*/  ISETP.GE.U32.AND P0, PT, R12, R9, PT ;  /* 0x000000090c00720c */ /* 0x000fe40003f06070 */
[----:B------:R-:W-:Y:S02]  /*21b0*/  VIMNMX R8, PT, PT, R8, 0x46a00000, PT ;  /* 0x46a0000008087848 */ /* 0x000fe40003fe0100 */
[----:B------:R-:W-:-:S04]  /*21c0*/  SEL R13, R13, 0x63400000, !P0 ;  /* 0x634000000d0d7807 */ /* 0x000fc80004000000 */
[----:B------:R-:W-:Y:S01]  /*21d0*/  IADD3 R16, PT, PT, -R13, R8, RZ ;  /* 0x000000080d107210 */ /* 0x000fe20007ffe1ff */
[----:B------:R-:W-:-:S03]  /*21e0*/  IMAD.MOV.U32 R8, RZ, RZ, RZ ;  /* 0x000000ffff087224 */ /* 0x000fc600078e00ff */
[----:B------:R-:W-:-:S06]  /*21f0*/  IADD3 R9, PT, PT, R16, 0x7fe00000, RZ ;  /* 0x7fe0000010097810 */ /* 0x000fcc0007ffe0ff */
[----:B------:R-:W-:-:S10]  /*2200*/  DMUL R12, R14, R8 ;  /* 0x000000080e0c7228 */ /* 0x000fd40000000000 */
[----:B------:R-:W-:-:S13]  /*2210*/  FSETP.GTU.AND P0, PT, |R13|, 1.469367938527859385e-39, PT ;  /* 0x001000000d00780b */ /* 0x000fda0003f0c200 */
[----:B------:R-:W-:Y:S05]  /*2220*/  @P0 BRA `(.L_x_13) ;  /* 0x0000000000940947 */ /* 0x000fea0003800000 */
[----:B------:R-:W-:Y:S01]  /*2230*/  DFMA R2, R14, -R2, R10 ;  /* 0x800000020e02722b */ /* 0x000fe2000000000a */
[----:B------:R-:W-:-:S09]  /*2240*/  MOV R8, RZ ;  /* 0x000000ff00087202 */ /* 0x000fd20000000f00 */
[C---:B------:R-:W-:Y:S02]  /*2250*/  FSETP.NEU.AND P0, PT, R3.reuse, RZ, PT ;  /* 0x000000ff0300720b */ /* 0x040fe40003f0d000 */
[----:B------:R-:W-:-:S04]  /*2260*/  LOP3.LUT R5, R3, 0x80000000, R5, 0x48, !PT ;  /* 0x8000000003057812 */ /* 0x000fc800078e4805 */
[----:B------:R-:W-:-:S07]  /*2270*/  LOP3.LUT R9, R5, R9, RZ, 0xfc, !PT ;  /* 0x0000000905097212 */ /* 0x000fce00078efcff */
[----:B------:R-:W-:Y:S05]  /*2280*/  @!P0 BRA `(.L_x_13) ;  /* 0x00000000007c8947 */ /* 0x000fea0003800000 */
[----:B------:R-:W-:Y:S01]  /*2290*/  IADD3 R3, PT, PT, -R16, RZ, RZ ;  /* 0x000000ff10037210 */ /* 0x000fe20007ffe1ff */
[----:B------:R-:W-:Y:S01]  /*22a0*/  DMUL.RP R8, R14, R8 ;  /* 0x000000080e087228 */ /* 0x000fe20000008000 */
[----:B------:R-:W-:-:S06]  /*22b0*/  MOV R2, RZ ;  /* 0x000000ff00027202 */ /* 0x000fcc0000000f00 */
[----:B------:R-:W-:-:S03]  /*22c0*/  DFMA R2, R12, -R2, R14 ;  /* 0x800000020c02722b */ /* 0x000fc6000000000e */
[----:B------:R-:W-:-:S03]  /*22d0*/  LOP3.LUT R5, R9, R5, RZ, 0x3c, !PT ;  /* 0x0000000509057212 */ /* 0x000fc600078e3cff */
[----:B------:R-:W-:-:S04]  /*22e0*/  IADD3 R2, PT, PT, -R16, -0x43300000, RZ ;  /* 0xbcd0000010027810 */ /* 0x000fc80007ffe1ff */
[----:B------:R-:W-:-:S04]  /*22f0*/  FSETP.NEU.AND P0, PT, |R3|, R2, PT ;  /* 0x000000020300720b */ /* 0x000fc80003f0d200 */
[----:B------:R-:W-:Y:S02]  /*2300*/  FSEL R12, R8, R12, !P0 ;  /* 0x0000000c080c7208 */ /* 0x000fe40004000000 */
[----:B------:R-:W-:Y:S01]  /*2310*/  FSEL R13, R5, R13, !P0 ;  /* 0x0000000d050d7208 */ /* 0x000fe20004000000 */
[----:B------:R-:W-:Y:S06]  /*2320*/  BRA `(.L_x_13) ;  /* 0x0000000000547947 */ /* 0x000fec0003800000 */
.L_x_12:
[----:B------:R-:W-:-:S14]  /*2330*/  DSETP.NAN.AND P0, PT, R8, R8, PT ;  /* 0x000000080800722a */ /* 0x000fdc0003f08000 */
[----:B------:R-:W-:Y:S05]  /*2340*/  @P0 BRA `(.L_x_14) ;  /* 0x0000000000440947 */ /* 0x000fea0003800000 */
[----:B------:R-:W-:-:S14]  /*2350*/  DSETP.NAN.AND P0, PT, R4, R4, PT ;  /* 0x000000040400722a */ /* 0x000fdc0003f08000 */
[----:B------:R-:W-:Y:S05]  /*2360*/  @P0 BRA `(.L_x_15) ;  /* 0x0000000000300947 */ /* 0x000fea0003800000 */
[----:B------:R-:W-:Y:S01]  /*2370*/  ISETP.NE.AND P0, PT, R22, R23, PT ;  /* 0x000000171600720c */ /* 0x000fe20003f05270 */
[----:B------:R-:W-:Y:S01]  /*2380*/  IMAD.MOV.U32 R13, RZ, RZ, -0x80000 ;  /* 0xfff80000ff0d7424 */ /* 0x000fe200078e00ff */
[----:B------:R-:W-:-:S11]  /*2390*/  MOV R12, 0x0 ;  /* 0x00000000000c7802 */ /* 0x000fd60000000f00 */
[----:B------:R-:W-:Y:S05]  /*23a0*/  @!P0 BRA `(.L_x_13) ;  /* 0x0000000000348947 */ /* 0x000fea0003800000 */
[----:B------:R-:W-:Y:S02]  /*23b0*/  ISETP.NE.AND P0, PT, R22, 0x7ff00000, PT ;  /* 0x7ff000001600780c */ /* 0x000fe40003f05270 */
[----:B------:R-:W-:Y:S02]  /*23c0*/  LOP3.LUT R13, R9, 0x80000000, R5, 0x48, !PT ;  /* 0x80000000090d7812 */ /* 0x000fe400078e4805 */
[----:B------:R-:W-:-:S13]  /*23d0*/  ISETP.EQ.OR P0, PT, R23, RZ, !P0 ;  /* 0x000000ff1700720c */ /* 0x000fda0004702670 */
[----:B------:R-:W-:Y:S02]  /*23e0*/  @P0 LOP3.LUT R2, R13, 0x7ff00000, RZ, 0xfc, !PT ;  /* 0x7ff000000d020812 */ /* 0x000fe400078efcff */
[----:B------:R-:W-:Y:S02]  /*23f0*/  @!P0 MOV R12, RZ ;  /* 0x000000ff000c8202 */ /* 0x000fe40000000f00 */
[----:B------:R-:W-:Y:S02]  /*2400*/  @P0 MOV R12, RZ ;  /* 0x000000ff000c0202 */ /* 0x000fe40000000f00 */
[----:B------:R-:W-:Y:S01]  /*2410*/  @P0 MOV R13, R2 ;  /* 0x00000002000d0202 */ /* 0x000fe20000000f00 */
[----:B------:R-:W-:Y:S06]  /*2420*/  BRA `(.L_x_13) ;  /* 0x0000000000147947 */ /* 0x000fec0003800000 */
.L_x_15:
[----:B------:R-:W-:Y:S02]  /*2430*/  LOP3.LUT R13, R5, 0x80000, RZ, 0xfc, !PT ;  /* 0x00080000050d7812 */ /* 0x000fe400078efcff */
[----:B------:R-:W-:Y:S01]  /*2440*/  MOV R12, R4 ;  /* 0x00000004000c7202 */ /* 0x000fe20000000f00 */
[----:B------:R-:W-:Y:S06]  /*2450*/  BRA `(.L_x_13) ;  /* 0x0000000000087947 */ /* 0x000fec0003800000 */
.L_x_14:
[----:B------:R-:W-:Y:S01]  /*2460*/  LOP3.LUT R13, R9, 0x80000, RZ, 0xfc, !PT ;  /* 0x00080000090d7812 */ /* 0x000fe200078efcff */
[----:B------:R-:W-:-:S07]  /*2470*/  IMAD.MOV.U32 R12, RZ, RZ, R8 ;  /* 0x000000ffff0c7224 */ /* 0x000fce00078e0008 */
.L_x_13:
[----:B------:R-:W-:Y:S05]  /*2480*/  BSYNC.RECONVERGENT B1 ;  /* 0x0000000000017941 */ /* 0x000fea0003800200 */
.L_x_11:
[----:B------:R-:W-:Y:S01]  /*2490*/  HFMA2 R3, -RZ, RZ, 0, 0 ;  /* 0x00000000ff037431 */ /* 0x000fe200000001ff */
[----:B------:R-:W-:-:S04]  /*24a0*/  MOV R2, R0 ;  /* 0x0000000000027202 */ /* 0x000fc80000000f00 */
[----:B------:R-:W-:Y:S05]  /*24b0*/  RET.REL.NODEC R2 `(_Z14GPU_FFT_kernelllP6float2S0_) ;  /* 0xffffffd802d07950 */ /* 0x000fea0003c3ffff */
        .weak           $__internal_1_$__cuda_sm20_rem_s64
        .type           $__internal_1_$__cuda_sm20_rem_s64,@function
        .size           $__internal_1_$__cuda_sm20_rem_s64,(.L_x_27 - $__internal_1_$__cuda_sm20_rem_s64)
$__internal_1_$__cuda_sm20_rem_s64:
[----:B------:R-:W0:Y:S02]  /*24c0*/  LDCU.64 UR8, c[0x0][0x388] ;  /* 0x00007100ff0877ac */ /* 0x000e240008000a00 */
[----:B0-----:R-:W-:Y:S02]  /*24d0*/  UIADD3 UR4, UP1, UPT, URZ, -UR8, URZ ;  /* 0x80000008ff047290 */ /* 0x001fe4000ff3e0ff */
[----:B------:R-:W-:Y:S02]  /*24e0*/  UISETP.GE.AND UP0, UPT, UR9, URZ, UPT ;  /* 0x000000ff0900728c */ /* 0x000fe4000bf06270 */
[----:B------:R-:W-:Y:S02]  /*24f0*/  UIADD3.X UR5, UPT, UPT, URZ, ~UR9, URZ, UP1, !UPT ;  /* 0x80000009ff057290 */ /* 0x000fe40008ffe4ff */
[----:B------:R-:W-:Y:S02]  /*2500*/  USEL UR4, UR4, UR8, !UP0 ;  /* 0x0000000804047287 */ /* 0x000fe4000c000000 */
[----:B------:R-:W-:-:S09]  /*2510*/  USEL UR5, UR5, UR9, !UP0 ;  /* 0x0000000905057287 */ /* 0x000fd2000c000000 */
[----:B------:R-:W0:Y:S08]  /*2520*/  I2F.U64.RP R8, UR4 ;  /* 0x0000000400087d12 */ /* 0x000e300008309000 */
[----:B0-----:R-:W0:Y:S02]  /*2530*/  MUFU.RCP R8, R8 ;  /* 0x0000000800087308 */ /* 0x001e240000001000 */
[----:B0-----:R-:W-:-:S06]  /*2540*/  IADD3 R2, PT, PT, R8, 0x1ffffffe, RZ ;  /* 0x1ffffffe08027810 */ /* 0x001fcc0007ffe0ff */
[----:B------:R-:W0:Y:S02]  /*2550*/  F2I.U64.TRUNC R2, R2 ;  /* 0x0000000200027311 */ /* 0x000e24000020d800 */
[----:B0-----:R-:W-:-:S04]  /*2560*/  IMAD.WIDE.U32 R4, R2, UR4, RZ ;  /* 0x0000000402047c25 */ /* 0x001fc8000f8e00ff */
[----:B------:R-:W-:Y:S01]  /*2570*/  IMAD R5, R2, UR5, R5 ;  /* 0x0000000502057c24 */ /* 0x000fe2000f8e0205 */
[----:B------:R-:W-:-:S03]  /*2580*/  IADD3 R9, P0, PT, RZ, -R4, RZ ;  /* 0x80000004ff097210 */ /* 0x000fc60007f1e0ff */
[----:B------:R-:W-:Y:S02]  /*2590*/  IMAD R5, R3, UR4, R5 ;  /* 0x0000000403057c24 */ /* 0x000fe4000f8e0205 */
[----:B------:R-:W-:-:S03]  /*25a0*/  IMAD.HI.U32 R4, R2, R9, RZ ;  /* 0x0000000902047227 */ /* 0x000fc600078e00ff */
[----:B------:R-:W-:Y:S01]  /*25b0*/  IADD3.X R11, PT, PT, RZ, ~R5, RZ, P0, !PT ;  /* 0x80000005ff0b7210 */ /* 0x000fe200007fe4ff */
[----:B------:R-:W-:-:S04]  /*25c0*/  IMAD.MOV.U32 R5, RZ, RZ, R2 ;  /* 0x000000ffff057224 */ /* 0x000fc800078e0002 */
[----:B------:R-:W-:-:S04]  /*25d0*/  IMAD.WIDE.U32 R4, P0, R2, R11, R4 ;  /* 0x0000000b02047225 */ /* 0x000fc80007800004 */
[C---:B------:R-:W-:Y:S02]  /*25e0*/  IMAD R13, R3.reuse, R11, RZ ;  /* 0x0000000b030d7224 */ /* 0x040fe400078e02ff */
[----:B------:R-:W-:-:S04]  /*25f0*/  IMAD.HI.U32 R4, P1, R3, R9, R4 ;  /* 0x0000000903047227 */ /* 0x000fc80007820004 */
[----:B------:R-:W-:Y:S01]  /*2600*/  IMAD.HI.U32 R11, R3, R11, RZ ;  /* 0x0000000b030b7227 */ /* 0x000fe200078e00ff */
[----:B------:R-:W-:-:S04]  /*2610*/  IADD3 R5, P2, PT, R13, R4, RZ ;  /* 0x000000040d057210 */ /* 0x000fc80007f5e0ff */
[----:B------:R-:W-:Y:S01]  /*2620*/  IADD3.X R4, PT, PT, R11, R3, RZ, P0, !PT ;  /* 0x000000030b047210 */ /* 0x000fe200007fe4ff */
[----:B------:R-:W-:-:S03]  /*2630*/  IMAD.WIDE.U32 R2, R5, UR4, RZ ;  /* 0x0000000405027c25 */ /* 0x000fc6000f8e00ff */
[----:B------:R-:W-:Y:S01]  /*2640*/  IADD3.X R9, PT, PT, RZ, RZ, R4, P2, P1 ;  /* 0x000000ffff097210 */ /* 0x000fe200017e2404 */
[----:B------:R-:W-:Y:S01]  /*2650*/  IMAD R4, R5, UR5, R3 ;  /* 0x0000000505047c24 */ /* 0x000fe2000f8e0203 */
[----:B------:R-:W-:-:S03]  /*2660*/  IADD3 R3, P0, PT, RZ, -R2, RZ ;  /* 0x80000002ff037210 */ /* 0x000fc60007f1e0ff */
[----:B------:R-:W-:Y:S02]  /*2670*/  IMAD R2, R9, UR4, R4 ;  /* 0x0000000409027c24 */ /* 0x000fe4000f8e0204 */
[----:B------:R-:W-:-:S03]  /*2680*/  IMAD.HI.U32 R4, R5, R3, RZ ;  /* 0x0000000305047227 */ /* 0x000fc600078e00ff */
[----:B------:R-:W-:-:S05]  /*2690*/  IADD3.X R2, PT, PT, RZ, ~R2, RZ, P0, !PT ;  /* 0x80000002ff027210 */ /* 0x000fca00007fe4ff */
[----:B------:R-:W-:-:S04]  /*26a0*/  IMAD.WIDE.U32 R4, P0, R5, R2, R4 ;  /* 0x0000000205047225 */ /* 0x000fc80007800004 */
[C---:B------:R-:W-:Y:S02]  /*26b0*/  IMAD R8, R9.reuse, R2, RZ ;  /* 0x0000000209087224 */ /* 0x040fe400078e02ff */
[----:B------:R-:W-:Y:S01]  /*26c0*/  IMAD.HI.U32 R5, P1, R9, R3, R4 ;  /* 0x0000000309057227 */ /* 0x000fe20007820004 */
[----:B------:R-:W-:-:S03]  /*26d0*/  MOV R3, RZ ;  /* 0x000000ff00037202 */ /* 0x000fc60000000f00 */
[----:B------:R-:W-:Y:S01]  /*26e0*/  IMAD.HI.U32 R4, R9, R2, RZ ;  /* 0x0000000209047227 */ /* 0x000fe200078e00ff */
[----:B------:R-:W-:-:S04]  /*26f0*/  IADD3 R5, P2, PT, R8, R5, RZ ;  /* 0x0000000508057210 */ /* 0x000fc80007f5e0ff */
[----:B------:R-:W-:Y:S01]  /*2700*/  IADD3.X R9, PT, PT, R4, R9, RZ, P0, !PT ;  /* 0x0000000904097210 */ /* 0x000fe200007fe4ff */
[----:B------:R-:W-:-:S03]  /*2710*/  IMAD.HI.U32 R2, R5, R6, RZ ;  /* 0x0000000605027227 */ /* 0x000fc600078e00ff */
[----:B------:R-:W-:Y:S01]  /*2720*/  IADD3.X R9, PT, PT, RZ, RZ, R9, P2, P1 ;  /* 0x000000ffff097210 */ /* 0x000fe200017e2409 */
[----:B------:R-:W-:-:S04]  /*2730*/  IMAD.WIDE.U32 R2, RZ, R5, R2 ;  /* 0x00000005ff027225 */ /* 0x000fc800078e0002 */
[----:B------:R-:W-:-:S04]  /*2740*/  IMAD.HI.U32 R2, P0, R9, R6, R2 ;  /* 0x0000000609027227 */ /* 0x000fc80007800002 */
[----:B------:R-:W-:Y:S01]  /*2750*/  IMAD.X R4, RZ, RZ, RZ, P0 ;  /* 0x000000ffff047224 */ /* 0x000fe200000e06ff */
[----:B------:R-:W-:-:S04]  /*2760*/  IADD3 R5, P1, PT, RZ, R2, RZ ;  /* 0x00000002ff057210 */ /* 0x000fc80007f3e0ff */
[----:B------:R-:W-:Y:S01]  /*2770*/  IADD3.X R4, PT, PT, RZ, R4, RZ, P1, !PT ;  /* 0x00000004ff047210 */ /* 0x000fe20000ffe4ff */
[----:B------:R-:W-:-:S04]  /*2780*/  IMAD.WIDE.U32 R2, R5, UR4, RZ ;  /* 0x0000000405027c25 */ /* 0x000fc8000f8e00ff */
[----:B------:R-:W-:Y:S01]  /*2790*/  IMAD R5, R5, UR5, R3 ;  /* 0x0000000505057c24 */ /* 0x000fe2000f8e0203 */
[----:B------:R-:W-:-:S03]  /*27a0*/  IADD3 R8, P1, PT, -R2, R6, RZ ;  /* 0x0000000602087210 */ /* 0x000fc60007f3e1ff */
[----:B------:R-:W-:Y:S01]  /*27b0*/  IMAD R4, R4, UR4, R5 ;  /* 0x0000000404047c24 */ /* 0x000fe2000f8e0205 */
[----:B------:R-:W-:-:S04]  /*27c0*/  ISETP.GE.U32.AND P0, PT, R8, UR4, PT ;  /* 0x0000000408007c0c */ /* 0x000fc8000bf06070 */
[----:B------:R-:W-:Y:S02]  /*27d0*/  IADD3.X R5, PT, PT, RZ, ~R4, RZ, P1, !PT ;  /* 0x80000004ff057210 */ /* 0x000fe40000ffe4ff */
[----:B------:R-:W-:Y:S02]  /*27e0*/  IADD3 R3, P1, PT, R8, -UR4, RZ ;  /* 0x8000000408037c10 */ /* 0x000fe4000ff3e0ff */
[C---:B------:R-:W-:Y:S02]  /*27f0*/  ISETP.GE.U32.AND.EX P0, PT, R5.reuse, UR5, PT, P0 ;  /* 0x0000000505007c0c */ /* 0x040fe4000bf06100 */
[----:B------:R-:W-:Y:S02]  /*2800*/  IADD3.X R2, PT, PT, R5, ~UR5, RZ, P1, !PT ;  /* 0x8000000505027c10 */ /* 0x000fe40008ffe4ff */
[----:B------:R-:W-:Y:S02]  /*2810*/  SEL R3, R3, R8, P0 ;  /* 0x0000000803037207 */ /* 0x000fe40000000000 */
[----:B------:R-:W-:-:S02]  /*2820*/  SEL R2, R2, R5, P0 ;  /* 0x0000000502027207 */ /* 0x000fc40000000000 */
[C---:B------:R-:W-:Y:S02]  /*2830*/  ISETP.GE.U32.AND P0, PT, R3.reuse, UR4, PT ;  /* 0x0000000403007c0c */ /* 0x040fe4000bf06070 */
[----:B------:R-:W-:Y:S02]  /*2840*/  IADD3 R20, P2, PT, R3, -UR4, RZ ;  /* 0x8000000403147c10 */ /* 0x000fe4000ff5e0ff */
[C---:B------:R-:W-:Y:S02]  /*2850*/  ISETP.GE.U32.AND.EX P0, PT, R2.reuse, UR5, PT, P0 ;  /* 0x0000000502007c0c */ /* 0x040fe4000bf06100 */
[----:B------:R-:W-:Y:S02]  /*2860*/  IADD3.X R21, PT, PT, R2, ~UR5, RZ, P2, !PT ;  /* 0x8000000502157c10 */ /* 0x000fe400097fe4ff */
[----:B------:R-:W-:Y:S01]  /*2870*/  SEL R20, R20, R3, P0 ;  /* 0x0000000314147207 */ /* 0x000fe20000000000 */
[----:B------:R-:W-:Y:S01]  /*2880*/  HFMA2 R3, -RZ, RZ, 0, 0 ;  /* 0x00000000ff037431 */ /* 0x000fe200000001ff */
[----:B------:R-:W-:-:S02]  /*2890*/  ISETP.NE.U32.AND P1, PT, RZ, UR8, PT ;  /* 0x00000008ff007c0c */ /* 0x000fc4000bf25070 */
[----:B------:R-:W-:Y:S02]  /*28a0*/  SEL R21, R21, R2, P0 ;  /* 0x0000000215157207 */ /* 0x000fe40000000000 */
[----:B------:R-:W-:Y:S02]  /*28b0*/  MOV R2, R0 ;  /* 0x0000000000027202 */ /* 0x000fe40000000f00 */
[----:B------:R-:W-:-:S04]  /*28c0*/  ISETP.NE.AND.EX P1, PT, RZ, UR9, PT, P1 ;  /* 0x00000009ff007c0c */ /* 0x000fc8000bf25310 */
[----:B------:R-:W-:Y:S02]  /*28d0*/  SEL R20, R20, 0xffffffff, P1 ;  /* 0xffffffff14147807 */ /* 0x000fe40000800000 */
[----:B------:R-:W-:Y:S01]  /*28e0*/  SEL R21, R21, 0xffffffff, P1 ;  /* 0xffffffff15157807 */ /* 0x000fe20000800000 */
[----:B------:R-:W-:Y:S06]  /*28f0*/  RET.REL.NODEC R2 `(_Z14GPU_FFT_kernelllP6float2S0_) ;  /* 0xffffffd402c07950 */ /* 0x000fec0003c3ffff */
.L_x_16:
[----:B------:R-:W-:-:S00]  /*2900*/  BRA `(.L_x_16) ;  /* 0xfffffffc00fc7947 */ /* 0x000fc0000383ffff */
[----:B------:R-:W-:-:S00]  /*2910*/  NOP ;  /* 0x0000000000007918 */ /* 0x000fc00000000000 */
        /* <DEDUP_REMOVED lines=14> */
.L_x_27:


//--------------------- .text._Z19GPU_FftShMem_kerneliP6float2 --------------------------
	.section	.text._Z19GPU_FftShMem_kerneliP6float2,"ax",@progbits
	.align	128
        .global         _Z19GPU_FftShMem_kerneliP6float2
        .type           _Z19GPU_FftShMem_kerneliP6float2,@function
        .size           _Z19GPU_FftShMem_kerneliP6float2,(.L_x_29 - _Z19GPU_FftShMem_kerneliP6float2)
        .other          _Z19GPU_FftShMem_kerneliP6float2,@"STO_CUDA_ENTRY STV_DEFAULT"
_Z19GPU_FftShMem_kerneliP6float2:
.text._Z19GPU_FftShMem_kerneliP6float2:
[----:B------:R-:W0:Y:S01]  /*0000*/  LDC R1, c[0x0][0x37c] ;  /* 0x0000df00ff017b82 */ /* 0x000e220000000800 */
[----:B------:R-:W1:Y:S01]  /*0010*/  S2R R45, SR_TID.X ;  /* 0x00000000002d7919 */ /* 0x000e620000002100 */
[----:B------:R-:W2:Y:S06]  /*0020*/  LDCU UR6, c[0x0][0x380] ;  /* 0x00007000ff0677ac */ /* 0x000eac0008000800 */
[----:B------:R-:W1:Y:S08]  /*0030*/  S2UR UR5, SR_CTAID.X ;  /* 0x00000000000579c3 */ /* 0x000e700000002500 */
[----:B------:R-:W1:Y:S01]  /*0040*/  LDC R0, c[0x0][0x360] ;  /* 0x0000d800ff007b82 */ /* 0x000e620000000800 */
[----:B--2---:R-:W-:-:S04]  /*0050*/  USHF.R.S32.HI UR4, URZ, 0x1f, UR6 ;  /* 0x0000001fff047899 */ /* 0x004fc80008011406 */
[----:B------:R-:W-:-:S04]  /*0060*/  ULEA.HI UR4, UR4, UR6, URZ, 0x4 ;  /* 0x0000000604047291 */ /* 0x000fc8000f8f20ff */
[----:B------:R-:W-:Y:S01]  /*0070*/  USHF.R.S32.HI UR4, URZ, 0x4, UR4 ;  /* 0x00000004ff047899 */ /* 0x000fe20008011404 */
[----:B-1----:R-:W-:-:S05]  /*0080*/  IMAD R0, R0, UR5, R45 ;  /* 0x0000000500007c24 */ /* 0x002fca000f8e022d */
[----:B------:R-:W-:-:S13]  /*0090*/  ISETP.GE.AND P0, PT, R0, UR4, PT ;  /* 0x0000000400007c0c */ /* 0x000fda000bf06270 */
[----:B0-----:R-:W-:Y:S05]  /*00a0*/  @P0 EXIT ;  /* 0x000000000000094d */ /* 0x001fea0003800000 */
[----:B------:R-:W0:Y:S01]  /*00b0*/  LDC R0, c[0x0][0x360] ;  /* 0x0000d800ff007b82 */ /* 0x000e220000000800 */
[----:B------:R-:W1:Y:S07]  /*00c0*/  LDCU.64 UR36, c[0x0][0x358] ;  /* 0x00006b00ff2477ac */ /* 0x000e6e0008000a00 */
[----:B------:R-:W2:Y:S01]  /*00d0*/  LDC.64 R16, c[0x0][0x388] ;  /* 0x0000e200ff107b82 */ /* 0x000ea20000000a00 */
[----:B0-----:R-:W-:-:S05]  /*00e0*/  IMAD R45, R0, UR5, R45 ;  /* 0x00000005002d7c24 */ /* 0x001fca000f8e022d */
[C---:B------:R-:W-:Y:S01]  /*00f0*/  IADD3 R79, PT, PT, R45.reuse, R0, RZ ;  /* 0x000000002d4f7210 */ /* 0x040fe20007ffe0ff */
[----:B--2---:R-:W-:-:S04]  /*0100*/  IMAD.WIDE.U32 R44, R45, 0x8, R16 ;  /* 0x000000082d2c7825 */ /* 0x004fc800078e0010 */
[C---:B------:R-:W-:Y:S02]  /*0110*/  IMAD.IADD R77, R79.reuse, 0x1, R0 ;  /* 0x000000014f4d7824 */ /* 0x040fe400078e0200 */
[--C-:B------:R-:W-:Y:S01]  /*0120*/  IMAD.WIDE.U32 R78, R79, 0x8, R16.reuse ;  /* 0x000000084f4e7825 */ /* 0x100fe200078e0010 */
[----:B-1----:R-:W5:Y:S02]  /*0130*/  LDG.E.64 R44, desc[UR36][R44.64] ;  /* 0x000000242c2c7981 */ /* 0x002f64000c1e1b00 */
[C---:B------:R-:W-:Y:S01]  /*0140*/  IADD3 R43, PT, PT, R77.reuse, R0, RZ ;  /* 0x000000004d2b7210 */ /* 0x040fe20007ffe0ff */
[----:B------:R-:W-:Y:S01]  /*0150*/  IMAD.WIDE.U32 R76, R77, 0x8, R16 ;  /* 0x000000084d4c7825 */ /* 0x000fe200078e0010 */
[----:B------:R0:W5:Y:S03]  /*0160*/  LDG.E.64 R46, desc[UR36][R78.64] ;  /* 0x000000244e2e7981 */ /* 0x000166000c1e1b00 */
[C---:B------:R-:W-:Y:S01]  /*0170*/  IMAD.IADD R41, R43.reuse, 0x1, R0 ;  /* 0x000000012b297824 */ /* 0x040fe200078e0200 */
[----:B------:R0:W5:Y:S01]  /*0180*/  LDG.E.64 R48, desc[UR36][R76.64] ;  /* 0x000000244c307981 */ /* 0x000162000c1e1b00 */
[----:B------:R-:W-:-:S03]  /*0190*/  IMAD.WIDE.U32 R42, R43, 0x8, R16 ;  /* 0x000000082b2a7825 */ /* 0x000fc600078e0010 */
[C---:B------:R-:W-:Y:S01]  /*01a0*/  IADD3 R39, PT, PT, R41.reuse, R0, RZ ;  /* 0x0000000029277210 */ /* 0x040fe20007ffe0ff */
[----:B------:R-:W-:Y:S01]  /*01b0*/  IMAD.WIDE.U32 R40, R41, 0x8, R16 ;  /* 0x0000000829287825 */ /* 0x000fe200078e0010 */
[----:B------:R0:W5:Y:S03]  /*01c0*/  LDG.E.64 R50, desc[UR36][R42.64] ;  /* 0x000000242a327981 */ /* 0x000166000c1e1b00 */
[C---:B------:R-:W-:Y:S01]  /*01d0*/  IMAD.IADD R37, R39.reuse, 0x1, R0 ;  /* 0x0000000127257824 */ /* 0x040fe200078e0200 */
[----:B------:R0:W5:Y:S01]  /*01e0*/  LDG.E.64 R52, desc[UR36][R40.64] ;  /* 0x0000002428347981 */ /* 0x000162000c1e1b00 */
[----:B------:R-:W-:-:S03]  /*01f0*/  IMAD.WIDE.U32 R38, R39, 0x8, R16 ;  /* 0x0000000827267825 */ /* 0x000fc600078e0010 */
[CC--:B------:R-:W-:Y:S01]  /*0200*/  IADD3 R35, PT, PT, R37.reuse, R0.reuse, RZ ;  /* 0x0000000025237210 */ /* 0x0c0fe20007ffe0ff */
[--C-:B------:R-:W-:Y:S01]  /*0210*/  IMAD.WIDE.U32 R36, R37, 0x8, R16.reuse ;  /* 0x0000000825247825 */ /* 0x100fe200078e0010 */
[----:B------:R0:W5:Y:S02]  /*0220*/  LDG.E.64 R54, desc[UR36][R38.64] ;  /* 0x0000002426367981 */ /* 0x000164000c1e1b00 */
        /* <DEDUP_REMOVED lines=23> */
[----:B------:R-:W-:-:S04]  /*03a0*/  IMAD.WIDE.U32 R18, R19, 0x8, R16 ;  /* 0x0000000813127825 */ /* 0x000fc800078e0010 */
[----:B------:R-:W-:Y:S01]  /*03b0*/  IMAD.WIDE.U32 R16, R3, 0x8, R16 ;  /* 0x0000000803107825 */ /* 0x000fe200078e0010 */
[----:B------:R0:W5:Y:S04]  /*03c0*/  LDG.E.64 R72, desc[UR36][R18.64] ;  /* 0x0000002412487981 */ /* 0x000168000c1e1b00 */
[----:B------:R0:W5:Y:S01]  /*03d0*/  LDG.E.64 R74, desc[UR36][R16.64] ;  /* 0x00000024104a7981 */ /* 0x000162000c1e1b00 */
[----:B------:R-:W-:-:S13]  /*03e0*/  ISETP.NE.AND P0, PT, R0, UR4, PT ;  /* 0x0000000400007c0c */ /* 0x000fda000bf05270 */
[----:B0-----:R-:W-:Y:S05]  /*03f0*/  @P0 BRA `(.L_x_17) ;  /* 0x00000000002c0947 */ /* 0x001fea0003800000 */
[----:B------:R-:W-:-:S09]  /*0400*/  UISETP.GE.AND UP0, UPT, UR6, 0x1, UPT ;  /* 0x000000010600788c */ /* 0x000fd2000bf06270 */
[----:B------:R-:W-:Y:S05]  /*0410*/  BRA.U !UP0, `(.L_x_18) ;  /* 0x0000000108947547 */ /* 0x000fea000b800000 */
.L_x_20:
[----:B------:R-:W-:Y:S01]  /*0420*/  MOV R0, 0x10 ;  /* 0x0000001000007802 */ /* 0x000fe20000000f00 */
[----:B------:R-:W0:Y:S01]  /*0430*/  LDCU.64 UR4, c[0x4][URZ] ;  /* 0x01000000ff0477ac */ /* 0x000e220008000a00 */
[----:B------:R-:W-:Y:S02]  /*0440*/  CS2R R6, SRZ ;  /* 0x0000000000067805 */ /* 0x000fe4000001ff00 */
[----:B------:R1:W2:Y:S01]  /*0450*/  LDC.64 R2, c[0x4][R0] ;  /* 0x0100000000027b82 */ /* 0x0002a20000000a00 */
[----:B0-----:R-:W-:Y:S02]  /*0460*/  MOV R4, UR4 ;  /* 0x0000000400047c02 */ /* 0x001fe40008000f00 */
[----:B-1----:R-:W-:-:S07]  /*0470*/  MOV R5, UR5 ;  /* 0x0000000500057c02 */ /* 0x002fce0008000f00 */
[----:B------:R-:W-:-:S07]  /*0480*/  LEPC R20, `(.L_x_19) ;  /* 0x000000001014794e */ /* 0x000fce0000000000 */
[----:B--2--5:R-:W-:Y:S05]  /*0490*/  CALL.ABS.NOINC R2 ;  /* 0x0000000002007343 */ /* 0x024fea0003c00000 */
.L_x_19:
[----:B------:R-:W-:Y:S05]  /*04a0*/  BRA `(.L_x_20) ;  /* 0xfffffffc00dc7947 */ /* 0x000fea000383ffff */
.L_x_17:
[----:B------:R-:W-:Y:S01]  /*04b0*/  MOV R2, 0x10 ;  /* 0x0000001000027802 */ /* 0x000fe20000000f00 */
[----:B------:R-:W0:Y:S01]  /*04c0*/  LDCU.64 UR4, c[0x4][URZ] ;  /* 0x01000000ff0477ac */ /* 0x000e220008000a00 */
[----:B------:R-:W-:-:S04]  /*04d0*/  CS2R R6, SRZ ;  /* 0x0000000000067805 */ /* 0x000fc8000001ff00 */
[----:B------:R-:W1:Y:S01]  /*04e0*/  LDC.64 R2, c[0x4][R2] ;  /* 0x0100000002027b82 */ /* 0x000e620000000a00 */
[----:B0-----:R-:W-:Y:S01]  /*04f0*/  IMAD.U32 R4, RZ, RZ, UR4 ;  /* 0x00000004ff047e24 */ /* 0x001fe2000f8e00ff */
[----:B------:R-:W-:-:S07]  /*0500*/  MOV R5, UR5 ;  /* 0x0000000500057c02 */ /* 0x000fce0008000f00 */
[----:B------:R-:W-:-:S07]  /*0510*/  LEPC R20, `(.L_x_21) ;  /* 0x000000001014794e */ /* 0x000fce0000000000 */
[----:B-1---5:R-:W-:Y:S05]  /*0520*/  CALL.ABS.NOINC R2 ;  /* 0x0000000002007343 */ /* 0x022fea0003c00000 */
.L_x_21:
[----:B------:R-:W0:Y:S02]  /*0530*/  LDCU UR4, c[0x0][0x380] ;  /* 0x00007000ff0477ac */ /* 0x000e240008000800 */
[----:B0-----:R-:W-:-:S09]  /*0540*/  UISETP.GE.AND UP0, UPT, UR4, 0x1, UPT ;  /* 0x000000010400788c */ /* 0x001fd2000bf06270 */
[----:B------:R-:W-:Y:S05]  /*0550*/  BRA.U !UP0, `(.L_x_22) ;  /* 0x0000000108247547 */ /* 0x000fea000b800000 */
.L_x_24:
[----:B------:R-:W-:Y:S01]  /*0560*/  MOV R0, 0x10 ;  /* 0x0000001000007802 */ /* 0x000fe20000000f00 */
[----:B------:R-:W0:Y:S01]  /*0570*/  LDCU.64 UR4, c[0x4][URZ] ;  /* 0x01000000ff0477ac */ /* 0x000e220008000a00 */
[----:B------:R-:W-:Y:S02]  /*0580*/  CS2R R6, SRZ ;  /* 0x0000000000067805 */ /* 0x000fe4000001ff00 */
[----:B------:R1:W2:Y:S01]  /*0590*/  LDC.64 R2, c[0x4][R0] ;  /* 0x0100000000027b82 */ /* 0x0002a20000000a00 */
[----:B0-----:R-:W-:Y:S01]  /*05a0*/  MOV R4, UR4 ;  /* 0x0000000400047c02 */ /* 0x001fe20008000f00 */
[----:B-1----:R-:W-:-:S07]  /*05b0*/  IMAD.U32 R5, RZ, RZ, UR5 ;  /* 0x00000005ff057e24 */ /* 0x002fce000f8e00ff */
[----:B------:R-:W-:-:S07]  /*05c0*/  LEPC R20, `(.L_x_23) ;  /* 0x000000001014794e */ /* 0x000fce0000000000 */
[----:B--2---:R-:W-:Y:S05]  /*05d0*/  CALL.ABS.NOINC R2 ;  /* 0x0000000002007343 */ /* 0x004fea0003c00000 */
.L_x_23:
[----:B------:R-:W-:Y:S05]  /*05e0*/  BRA `(.L_x_24) ;  /* 0xfffffffc00dc7947 */ /* 0x000fea000383ffff */
.L_x_22:
[----:B------:R-:W-:Y:S01]  /*05f0*/  MOV R2, 0x10 ;  /* 0x0000001000027802 */ /* 0x000fe20000000f00 */
[----:B------:R-:W0:Y:S01]  /*0600*/  LDCU.64 UR4, c[0x4][URZ] ;  /* 0x01000000ff0477ac */ /* 0x000e220008000a00 */
[----:B------:R-:W-:-:S04]  /*0610*/  CS2R R6, SRZ ;  /* 0x0000000000067805 */ /* 0x000fc8000001ff00 */
[----:B------:R-:W1:Y:S01]  /*0620*/  LDC.64 R2, c[0x4][R2] ;  /* 0x0100000002027b82 */ /* 0x000e620000000a00 */
[----:B0-----:R-:W-:Y:S02]  /*0630*/  MOV R4, UR4 ;  /* 0x0000000400047c02 */ /* 0x001fe40008000f00 */
[----:B------:R-:W-:-:S07]  /*0640*/  MOV R5, UR5 ;  /* 0x0000000500057c02 */ /* 0x000fce0008000f00 */
[----:B------:R-:W-:-:S07]  /*0650*/  LEPC R20, `(.L_x_18) ;  /* 0x000000001014794e */ /* 0x000fce0000000000 */
[----:B-1----:R-:W-:Y:S05]  /*0660*/  CALL.ABS.NOINC R2 ;  /* 0x0000000002007343 */ /* 0x002fea0003c00000 */
.L_x_18:
[----:B------:R-:W0:Y:S01]  /*0670*/  S2R R0, SR_TID.X ;  /* 0x0000000000007919 */ /* 0x000e220000002100 */
[----:B------:R-:W0:Y:S08]  /*0680*/  S2UR UR4, SR_CTAID.X ;  /* 0x00000000000479c3 */ /* 0x000e300000002500 */
[----:B------:R-:W0:Y:S08]  /*0690*/  LDC R5, c[0x0][0x360] ;  /* 0x0000d800ff057b82 */ /* 0x000e300000000800 */
[----:B------:R-:W1:Y:S01]  /*06a0*/  LDC.64 R2, c[0x0][0x388] ;  /* 0x0000e200ff027b82 */ /* 0x000e620000000a00 */
[----:B0-----:R-:W-:-:S04]  /*06b0*/  IMAD R5, R5, UR4, R0 ;  /* 0x0000000405057c24 */ /* 0x001fc8000f8e0200 */
[----:B-1----:R-:W-:-:S05]  /*06c0*/  IMAD.WIDE.U32 R2, R5, 0x8, R2 ;  /* 0x0000000805027825 */ /* 0x002fca00078e0002 */
[----:B-----5:R-:W-:Y:S04]  /*06d0*/  STG.E.64 desc[UR36][R2.64], R44 ;  /* 0x0000002c02007986 */ /* 0x020fe8000c101b24 */
[----:B------:R-:W-:Y:S04]  /*06e0*/  STG.E.64 desc[UR36][R78.64], R46 ;  /* 0x0000002e4e007986 */ /* 0x000fe8000c101b24 */
        /* <DEDUP_REMOVED lines=13> */
[----:B------:R-:W-:Y:S01]  /*07c0*/  STG.E.64 desc[UR36][R16.64], R74 ;  /* 0x0000004a10007986 */ /* 0x000fe2000c101b24 */
[----:B------:R-:W-:Y:S05]  /*07d0*/  EXIT ;  /* 0x000000000000794d */ /* 0x000fea0003800000 */
.L_x_25:
        /* <DEDUP_REMOVED lines=10> */
.L_x_29:


//--------------------- .nv.global.init           --------------------------
	.section	.nv.global.init,"aw",@progbits
	.align	4
.nv.global.init:
	.type		__cudart_i2opi_f,@object
	.size		__cudart_i2opi_f,($str - __cudart_i2opi_f)
__cudart_i2opi_f:
        /*0000*/ 	.byte	0x41, 0x90, 0x43, 0x3c, 0x99, 0x95, 0x62, 0xdb, 0xc0, 0xdd, 0x34, 0xf5, 0xd1, 0x57, 0x27, 0xfc
        /*0010*/ 	.byte	0x29, 0x15, 0x44, 0x4e, 0x6e, 0x83, 0xf9, 0xa2
	.type		$str,@object
	.size		$str,(.L_3 - $str)
$str:
        /*0018*/ 	.byte	0x53, 0x6f, 0x6d, 0x65, 0x74, 0x68, 0x69, 0x6e, 0x67, 0x20, 0x69, 0x73, 0x20, 0x77, 0x72, 0x6f
        /*0028*/ 	.byte	0x6e, 0x67, 0x20, 0x68, 0x65, 0x72, 0x65, 0x2e, 0x20, 0x53, 0x48, 0x41, 0x52, 0x45, 0x44, 0x5f
        /*0038*/ 	.byte	0x4d, 0x45, 0x4d, 0x4f, 0x52, 0x59, 0x20, 0x69, 0x73, 0x20, 0x6e, 0x6f, 0x74, 0x20, 0x64, 0x65
        /*0048*/ 	.byte	0x66, 0x69, 0x6e, 0x65, 0x64, 0x2e, 0x0a, 0x00
.L_3:


//--------------------- .nv.shared.reserved.0     --------------------------
	.section	.nv.shared.reserved.0,"aw",@nobits
	.weak		__nv_reservedSMEM_offset_0_alias
	.size		__nv_reservedSMEM_offset_0_alias, 0, 64
	.other		__nv_reservedSMEM_offset_0_alias,@"STO_CUDA_RESERVED_SHARED STV_DEFAULT"
__nv_reservedSMEM_offset_0_alias:
	.zero		0
	.zero		64


//--------------------- .nv.constant0._Z14GPU_FFT_kernelllP6float2S0_ --------------------------
	.section	.nv.constant0._Z14GPU_FFT_kernelllP6float2S0_,"a",@progbits
	.sectionflags	@""
	.align	4
.nv.constant0._Z14GPU_FFT_kernelllP6float2S0_:
	.zero		928


//--------------------- .nv.constant0._Z19GPU_FftShMem_kerneliP6float2 --------------------------
	.section	.nv.constant0._Z19GPU_FftShMem_kerneliP6float2,"a",@progbits
	.sectionflags	@""
	.align	4
.nv.constant0._Z19GPU_FftShMem_kerneliP6float2:
	.zero		912


//--------------------- SYMBOLS --------------------------

	.type		.nv.reservedSmem.offset0,@object
	.size		.nv.reservedSmem.offset0,0x4
	.type		vprintf,@function
